	.target	sm_100a

	.elftype	@"ET_EXEC"


//--------------------- .note.nv.tkinfo           --------------------------
	.section	.note.nv.tkinfo,"",@"SHT_NOTE"
	.sectionflags	@"SHF_NOTE_NV_TKINFO"
	.tkinfo
        /*0018*/ 	.word	0x00000002
        /*0030*/ 	.string	""
        /*0030*/ 	.string	"ptxas"
        /*0030*/ 	.string	"Cuda compilation tools, release 13.0, V13.0.88"
        /*0030*/ 	.string	"Build cuda_13.0.r13.0/compiler.36424714_0"
        /*0030*/ 	.string	"-arch sm_100a -m 64 "



//--------------------- .note.nv.cuinfo           --------------------------
	.section	.note.nv.cuinfo,"",@"SHT_NOTE"
	.sectionflags	@"SHF_NOTE_NV_CUINFO"
        /*0018*/ 	.short	0x0002
        /*001a*/ 	.short	0x0064
        /*001c*/ 	.short	0x0082
	.zero		2


//--------------------- .nv.info                  --------------------------
	.section	.nv.info,"",@"SHT_CUDA_INFO"
	.align	4


	//----- nvinfo : EIATTR_REGCOUNT
	.align		4
        /*0000*/ 	.byte	0x04, 0x2f
        /*0002*/ 	.short	(.L_19 - .L_18)
	.align		4
.L_18:
        /*0004*/ 	.word	index@(_ZN7cutlass13device_kernelINS_4conv6kernel13ConvUniversalINS1_16ConvProblemShapeILNS1_8OperatorE1ELi3EEENS1_10collective14CollectiveConvINS1_47MainloopSm100TmaUmmaWarpSpecializedImplicitGemmILS5_1ELi17ELi3ELi1ELi2EN4cute5tupleIJNSA_1CILi1EEESD_SD_EEEEENSB_IJNSC_ILi64EEENSC_ILi128EEENSB_IJSG_EEEEEENS_12float_e4m3_tESK_NSA_8TiledMMAINSA_8MMA_AtomIJNSA_10MMA_TraitsINSA_19SM100_MMA_F8F6F4_SSEJSK_SK_fSG_SH_NSA_17integral_constantINSA_4UMMA5MajorELSR_0EEENSP_ISR_LSR_1EEENSP_INSQ_7ScaleInELSU_0EEESV_EEEEEENSA_6LayoutISE_NSB_IJNSC_ILi0EEESZ_SZ_EEEEENSB_IJNSA_10UnderscoreES12_S12_EEEEENS7_6detail27Sm100ImplicitGemmTileTraitsINSA_20SM90_TMA_LOAD_IM2COLENSA_14ComposedLayoutINSA_7SwizzleILi2ELi4ELi3EEENSA_18smem_ptr_flag_bitsILi8EEENSY_INSB_IJNSC_ILi8EEESG_EEENSB_IJSG_SD_EEEEEEEvEENS16_INSA_13SM90_TMA_LOADENS18_INS19_ILi3ELi4ELi3EEES1C_NSY_INSB_IJSH_S1D_EEENSB_IJSD_SH_EEEEEEEvEEEENS_8epilogue10collective18CollectiveEpilogueINS1R_23Sm100TmaWarpSpecializedILi2ELi2ELi32ELb0ELb0EEEJSJ_NSB_IJNSY_ISG_SD_EES1W_EEESK_NSB_IJNSB_IJllllEEESD_SZ_EEESK_S1Z_NS1R_6fusion15FusionCallbacksIS1V_NS20_17LinearCombinationISK_fSK_fLNS_15FloatRoundStyleE2EEESJ_S1X_JEEENSA_5SM1004TMEM4LOAD26SM100_TMEM_LOAD_16dp32b32xES17_S1H_NSA_39AutoVectorizingCopyWithAssumedAlignmentILi128EEENSA_21SM90_TMA_STORE_IM2COLES1H_S2B_S2B_EEEvvEEEEvNT_6ParamsE)
        /*0008*/ 	.word	0x00000080


	//----- nvinfo : EIATTR_FRAME_SIZE
	.align		4
.L_19:
        /*000c*/ 	.byte	0x04, 0x11
        /*000e*/ 	.short	(.L_21 - .L_20)
	.align		4
.L_20:
        /*0010*/ 	.word	index@($__internal_2_$__cuda_sm10x_tcgen05_guardrail_trap_unallocated_columns_being_dealloced)
        /*0014*/ 	.word	0x00000008


	//----- nvinfo : EIATTR_FRAME_SIZE
	.align		4
.L_21:
        /*0018*/ 	.byte	0x04, 0x11
        /*001a*/ 	.short	(.L_23 - .L_22)
	.align		4
.L_22:
        /*001c*/ 	.word	index@($__internal_1_$__cuda_sm10x_tcgen05_guardrail_trap_phase_invalid_during_alloc)
        /*0020*/ 	.word	0x00000008


	//----- nvinfo : EIATTR_FRAME_SIZE
	.align		4
.L_23:
        /*0024*/ 	.byte	0x04, 0x11
        /*0026*/ 	.short	(.L_25 - .L_24)
	.align		4
.L_24:
        /*0028*/ 	.word	index@($__internal_0_$__cuda_sm10x_tcgen05_guardrail_trap_col_being_dealloced_not_returned_by_alloc)
        /*002c*/ 	.word	0x00000008


	//----- nvinfo : EIATTR_FRAME_SIZE
	.align		4
.L_25:
        /*0030*/ 	.byte	0x04, 0x11
        /*0032*/ 	.short	(.L_27 - .L_26)
	.align		4
.L_26:
        /*0034*/ 	.word	index@(_ZN7cutlass13device_kernelINS_4conv6kernel13ConvUniversalINS1_16ConvProblemShapeILNS1_8OperatorE1ELi3EEENS1_10collective14CollectiveConvINS1_47MainloopSm100TmaUmmaWarpSpecializedImplicitGemmILS5_1ELi17ELi3ELi1ELi2EN4cute5tupleIJNSA_1CILi1EEESD_SD_EEEEENSB_IJNSC_ILi64EEENSC_ILi128EEENSB_IJSG_EEEEEENS_12float_e4m3_tESK_NSA_8TiledMMAINSA_8MMA_AtomIJNSA_10MMA_TraitsINSA_19SM100_MMA_F8F6F4_SSEJSK_SK_fSG_SH_NSA_17integral_constantINSA_4UMMA5MajorELSR_0EEENSP_ISR_LSR_1EEENSP_INSQ_7ScaleInELSU_0EEESV_EEEEEENSA_6LayoutISE_NSB_IJNSC_ILi0EEESZ_SZ_EEEEENSB_IJNSA_10UnderscoreES12_S12_EEEEENS7_6detail27Sm100ImplicitGemmTileTraitsINSA_20SM90_TMA_LOAD_IM2COLENSA_14ComposedLayoutINSA_7SwizzleILi2ELi4ELi3EEENSA_18smem_ptr_flag_bitsILi8EEENSY_INSB_IJNSC_ILi8EEESG_EEENSB_IJSG_SD_EEEEEEEvEENS16_INSA_13SM90_TMA_LOADENS18_INS19_ILi3ELi4ELi3EEES1C_NSY_INSB_IJSH_S1D_EEENSB_IJSD_SH_EEEEEEEvEEEENS_8epilogue10collective18CollectiveEpilogueINS1R_23Sm100TmaWarpSpecializedILi2ELi2ELi32ELb0ELb0EEEJSJ_NSB_IJNSY_ISG_SD_EES1W_EEESK_NSB_IJNSB_IJllllEEESD_SZ_EEESK_S1Z_NS1R_6fusion15FusionCallbacksIS1V_NS20_17LinearCombinationISK_fSK_fLNS_15FloatRoundStyleE2EEESJ_S1X_JEEENSA_5SM1004TMEM4LOAD26SM100_TMEM_LOAD_16dp32b32xES17_S1H_NSA_39AutoVectorizingCopyWithAssumedAlignmentILi128EEENSA_21SM90_TMA_STORE_IM2COLES1H_S2B_S2B_EEEvvEEEEvNT_6ParamsE)
        /*0038*/ 	.word	0x00000008


	//----- nvinfo : EIATTR_MIN_STACK_SIZE
	.align		4
.L_27:
        /*003c*/ 	.byte	0x04, 0x12
        /*003e*/ 	.short	(.L_29 - .L_28)
	.align		4
.L_28:
        /*0040*/ 	.word	index@(_ZN7cutlass13device_kernelINS_4conv6kernel13ConvUniversalINS1_16ConvProblemShapeILNS1_8OperatorE1ELi3EEENS1_10collective14CollectiveConvINS1_47MainloopSm100TmaUmmaWarpSpecializedImplicitGemmILS5_1ELi17ELi3ELi1ELi2EN4cute5tupleIJNSA_1CILi1EEESD_SD_EEEEENSB_IJNSC_ILi64EEENSC_ILi128EEENSB_IJSG_EEEEEENS_12float_e4m3_tESK_NSA_8TiledMMAINSA_8MMA_AtomIJNSA_10MMA_TraitsINSA_19SM100_MMA_F8F6F4_SSEJSK_SK_fSG_SH_NSA_17integral_constantINSA_4UMMA5MajorELSR_0EEENSP_ISR_LSR_1EEENSP_INSQ_7ScaleInELSU_0EEESV_EEEEEENSA_6LayoutISE_NSB_IJNSC_ILi0EEESZ_SZ_EEEEENSB_IJNSA_10UnderscoreES12_S12_EEEEENS7_6detail27Sm100ImplicitGemmTileTraitsINSA_20SM90_TMA_LOAD_IM2COLENSA_14ComposedLayoutINSA_7SwizzleILi2ELi4ELi3EEENSA_18smem_ptr_flag_bitsILi8EEENSY_INSB_IJNSC_ILi8EEESG_EEENSB_IJSG_SD_EEEEEEEvEENS16_INSA_13SM90_TMA_LOADENS18_INS19_ILi3ELi4ELi3EEES1C_NSY_INSB_IJSH_S1D_EEENSB_IJSD_SH_EEEEEEEvEEEENS_8epilogue10collective18CollectiveEpilogueINS1R_23Sm100TmaWarpSpecializedILi2ELi2ELi32ELb0ELb0EEEJSJ_NSB_IJNSY_ISG_SD_EES1W_EEESK_NSB_IJNSB_IJllllEEESD_SZ_EEESK_S1Z_NS1R_6fusion15FusionCallbacksIS1V_NS20_17LinearCombinationISK_fSK_fLNS_15FloatRoundStyleE2EEESJ_S1X_JEEENSA_5SM1004TMEM4LOAD26SM100_TMEM_LOAD_16dp32b32xES17_S1H_NSA_39AutoVectorizingCopyWithAssumedAlignmentILi128EEENSA_21SM90_TMA_STORE_IM2COLES1H_S2B_S2B_EEEvvEEEEvNT_6ParamsE)
        /*0044*/ 	.word	0x00000008
.L_29:


//--------------------- .nv.compat                --------------------------
	.section	.nv.compat,"",@"SHT_CUDA_COMPAT_INFO"
	.align	4
        /*0000*/ 	.byte	0x02, 0x09, 0x01, 0x00, 0x02, 0x02, 0x02, 0x00, 0x02, 0x05, 0x05, 0x00, 0x03, 0x07, 0x01, 0x01
        /*0010*/ 	.byte	0x02, 0x03, 0x01, 0x00, 0x02, 0x06, 0x01, 0x00, 0x04, 0x0b, 0x08, 0x00, 0x09, 0x00, 0x00, 0x00
        /*0020*/ 	.byte	0x00, 0x00, 0x00, 0x00


//--------------------- .nv.info._ZN7cutlass13device_kernelINS_4conv6kernel13ConvUniversalINS1_16ConvProblemShapeILNS1_8OperatorE1ELi3EEENS1_10collective14CollectiveConvINS1_47MainloopSm100TmaUmmaWarpSpecializedImplicitGemmILS5_1ELi17ELi3ELi1ELi2EN4cute5tupleIJNSA_1CILi1EEESD_SD_EEEEENSB_IJNSC_ILi64EEENSC_ILi128EEENSB_IJSG_EEEEEENS_12float_e4m3_tESK_NSA_8TiledMMAINSA_8MMA_AtomIJNSA_10MMA_TraitsINSA_19SM100_MMA_F8F6F4_SSEJSK_SK_fSG_SH_NSA_17integral_constantINSA_4UMMA5MajorELSR_0EEENSP_ISR_LSR_1EEENSP_INSQ_7ScaleInELSU_0EEESV_EEEEEENSA_6LayoutISE_NSB_IJNSC_ILi0EEESZ_SZ_EEEEENSB_IJNSA_10UnderscoreES12_S12_EEEEENS7_6detail27Sm100ImplicitGemmTileTraitsINSA_20SM90_TMA_LOAD_IM2COLENSA_14ComposedLayoutINSA_7SwizzleILi2ELi4ELi3EEENSA_18smem_ptr_flag_bitsILi8EEENSY_INSB_IJNSC_ILi8EEESG_EEENSB_IJSG_SD_EEEEEEEvEENS16_INSA_13SM90_TMA_LOADENS18_INS19_ILi3ELi4ELi3EEES1C_NSY_INSB_IJSH_S1D_EEENSB_IJSD_SH_EEEEEEEvEEEENS_8epilogue10collective18CollectiveEpilogueINS1R_23Sm100TmaWarpSpecializedILi2ELi2ELi32ELb0ELb0EEEJSJ_NSB_IJNSY_ISG_SD_EES1W_EEESK_NSB_IJNSB_IJllllEEESD_SZ_EEESK_S1Z_NS1R_6fusion15FusionCallbacksIS1V_NS20_17LinearCombinationISK_fSK_fLNS_15FloatRoundStyleE2EEESJ_S1X_JEEENSA_5SM1004TMEM4LOAD26SM100_TMEM_LOAD_16dp32b32xES17_S1H_NSA_39AutoVectorizingCopyWithAssumedAlignmentILi128EEENSA_21SM90_TMA_STORE_IM2COLES1H_S2B_S2B_EEEvvEEEEvNT_6ParamsE --------------------------
	.section	.nv.info._ZN7cutlass13device_kernelINS_4conv6kernel13ConvUniversalINS1_16ConvProblemShapeILNS1_8OperatorE1ELi3EEENS1_10collective14CollectiveConvINS1_47MainloopSm100TmaUmmaWarpSpecializedImplicitGemmILS5_1ELi17ELi3ELi1ELi2EN4cute5tupleIJNSA_1CILi1EEESD_SD_EEEEENSB_IJNSC_ILi64EEENSC_ILi128EEENSB_IJSG_EEEEEENS_12float_e4m3_tESK_NSA_8TiledMMAINSA_8MMA_AtomIJNSA_10MMA_TraitsINSA_19SM100_MMA_F8F6F4_SSEJSK_SK_fSG_SH_NSA_17integral_constantINSA_4UMMA5MajorELSR_0EEENSP_ISR_LSR_1EEENSP_INSQ_7ScaleInELSU_0EEESV_EEEEEENSA_6LayoutISE_NSB_IJNSC_ILi0EEESZ_SZ_EEEEENSB_IJNSA_10UnderscoreES12_S12_EEEEENS7_6detail27Sm100ImplicitGemmTileTraitsINSA_20SM90_TMA_LOAD_IM2COLENSA_14ComposedLayoutINSA_7SwizzleILi2ELi4ELi3EEENSA_18smem_ptr_flag_bitsILi8EEENSY_INSB_IJNSC_ILi8EEESG_EEENSB_IJSG_SD_EEEEEEEvEENS16_INSA_13SM90_TMA_LOADENS18_INS19_ILi3ELi4ELi3EEES1C_NSY_INSB_IJSH_S1D_EEENSB_IJSD_SH_EEEEEEEvEEEENS_8epilogue10collective18CollectiveEpilogueINS1R_23Sm100TmaWarpSpecializedILi2ELi2ELi32ELb0ELb0EEEJSJ_NSB_IJNSY_ISG_SD_EES1W_EEESK_NSB_IJNSB_IJllllEEESD_SZ_EEESK_S1Z_NS1R_6fusion15FusionCallbacksIS1V_NS20_17LinearCombinationISK_fSK_fLNS_15FloatRoundStyleE2EEESJ_S1X_JEEENSA_5SM1004TMEM4LOAD26SM100_TMEM_LOAD_16dp32b32xES17_S1H_NSA_39AutoVectorizingCopyWithAssumedAlignmentILi128EEENSA_21SM90_TMA_STORE_IM2COLES1H_S2B_S2B_EEEvvEEEEvNT_6ParamsE,"",@"SHT_CUDA_INFO"
	.sectionflags	@""
	.align	4


	//----- nvinfo : EIATTR_CUDA_API_VERSION
	.align		4
        /*0000*/ 	.byte	0x04, 0x37
        /*0002*/ 	.short	(.L_31 - .L_30)
.L_30:
        /*0004*/ 	.word	0x00000082


	//----- nvinfo : EIATTR_KPARAM_INFO
	.align		4
.L_31:
        /*0008*/ 	.byte	0x04, 0x17
        /*000a*/ 	.short	(.L_33 - .L_32)
.L_32:
        /*000c*/ 	.word	0x00000000
        /*0010*/ 	.short	0x0000
        /*0012*/ 	.short	0x0000
        /*0014*/ 	.byte	0x00, 0xf0, 0x01, 0x24


	//----- nvinfo : EIATTR_AT_ENTRY_FRAGMENTS
	.align		4
.L_33:
        /*0018*/ 	.byte	0x04, 0x4f
        /*001a*/ 	.short	(.L_35 - .L_34)


	//   ....[0]....
.L_34:
        /*001c*/ 	.word	0x00000006


	//----- nvinfo : EIATTR_RESERVED_SMEM_USED
	.align		4
.L_35:
        /*0020*/ 	.byte	0x01, 0x41
	.zero		2


	//----- nvinfo : EIATTR_SPARSE_MMA_MASK
	.align		4
        /*0024*/ 	.byte	0x03, 0x50
        /*0026*/ 	.short	0x0000


	//----- nvinfo : EIATTR_TCGEN05_1CTA_USED
	.align		4
        /*0028*/ 	.byte	0x01, 0x51
	.zero		2


	//----- nvinfo : EIATTR_MAXREG_COUNT
	.align		4
        /*002c*/ 	.byte	0x03, 0x1b
        /*002e*/ 	.short	0x00ff


	//----- nvinfo : EIATTR_NUM_BARRIERS
	.align		4
        /*0030*/ 	.byte	0x02, 0x4c
        /*0032*/ 	.byte	0x07
	.zero		1


	//----- nvinfo : EIATTR_EXTERNS
	.align		4
        /*0034*/ 	.byte	0x04, 0x0f
        /*0036*/ 	.short	(.L_37 - .L_36)


	//   ....[0]....
	.align		4
.L_36:
        /*0038*/ 	.word	index@(__assertfail)


	//----- nvinfo : EIATTR_MERCURY_ISA_VERSION
	.align		4
.L_37:
        /*003c*/ 	.byte	0x03, 0x5f
        /*003e*/ 	.short	0x0101


	//----- nvinfo : EIATTR_INT_WARP_WIDE_INSTR_OFFSETS
	.align		4
        /*0040*/ 	.byte	0x04, 0x31
        /*0042*/ 	.short	(.L_39 - .L_38)


	//   ....[0]....
.L_38:
        /*0044*/ 	.word	0x00004440


	//   ....[1]....
        /*0048*/ 	.word	0x00004460


	//   ....[2]....
        /*004c*/ 	.word	0x00004490


	//   ....[3]....
        /*0050*/ 	.word	0x000051e0


	//   ....[4]....
        /*0054*/ 	.word	0x00005270


	//   ....[5]....
        /*0058*/ 	.word	0x00005370


	//   ....[6]....
        /*005c*/ 	.word	0x00005470


	//----- nvinfo : EIATTR_COOP_GROUP_MASK_REGIDS
	.align		4
.L_39:
        /*0060*/ 	.byte	0x04, 0x29
        /*0062*/ 	.short	(.L_41 - .L_40)


	//   ....[0]....
.L_40:
        /*0064*/ 	.word	0xffffffff


	//   ....[1]....
        /*0068*/ 	.word	0xffffffff


	//   ....[2]....
        /*006c*/ 	.word	0xffffffff


	//   ....[3]....
        /*0070*/ 	.word	0xffffffff


	//   ....[4]....
        /*0074*/ 	.word	0xffffffff


	//   ....[5]....
        /*0078*/ 	.word	0xffffffff


	//   ....[6]....
        /*007c*/ 	.word	0xffffffff


	//   ....[7]....
        /*0080*/ 	.word	0xffffffff


	//   ....[8]....
        /*0084*/ 	.word	0xffffffff


	//   ....[9]....
        /*0088*/ 	.word	0xffffffff


	//   ....[10]....
        /*008c*/ 	.word	0xffffffff


	//   ....[11]....
        /*0090*/ 	.word	0xffffffff


	//----- nvinfo : EIATTR_COOP_GROUP_INSTR_OFFSETS
	.align		4
.L_41:
        /*0094*/ 	.byte	0x04, 0x28
        /*0096*/ 	.short	(.L_43 - .L_42)


	//   ....[0]....
.L_42:
        /*0098*/ 	.word	0x00000090


	//   ....[1]....
        /*009c*/ 	.word	0x00000500


	//   ....[2]....
        /*00a0*/ 	.word	0x00000840


	//   ....[3]....
        /*00a4*/ 	.word	0x000009a0


	//   ....[4]....
        /*00a8*/ 	.word	0x00000aa0


	//   ....[5]....
        /*00ac*/ 	.word	0x00000bf0


	//   ....[6]....
        /*00b0*/ 	.word	0x00002410


	//   ....[7]....
        /*00b4*/ 	.word	0x00003890


	//   ....[8]....
        /*00b8*/ 	.word	0x00003aa0


	//   ....[9]....
        /*00bc*/ 	.word	0x00003ad0


	//   ....[10]....
        /*00c0*/ 	.word	0x00004320


	//   ....[11]....
        /*00c4*/ 	.word	0x00004560


	//----- nvinfo : EIATTR_VRC_CTA_INIT_COUNT
	.align		4
.L_43:
        /*00c8*/ 	.byte	0x02, 0x4a
        /*00ca*/ 	.byte	0x80
	.zero		1


	//----- nvinfo : EIATTR_SYSCALL_OFFSETS
	.align		4
        /*00cc*/ 	.byte	0x04, 0x46
        /*00ce*/ 	.short	(.L_45 - .L_44)


	//   ....[0]....
.L_44:
        /*00d0*/ 	.word	0x000060a0


	//   ....[1]....
        /*00d4*/ 	.word	0x000061e0


	//   ....[2]....
        /*00d8*/ 	.word	0x00006bf0


	//   ....[3]....
        /*00dc*/ 	.word	0x000079c0


	//----- nvinfo : EIATTR_MBARRIER_INSTR_OFFSETS
	.align		4
.L_45:
        /*00e0*/ 	.byte	0x04, 0x39
        /*00e2*/ 	.short	(.L_47 - .L_46)


	//   ....[0]....
.L_46:
        /*00e4*/ 	.word	0x00000600
        /*00e8*/ 	.word	0x000000ff
        /*00ec*/ 	.word	0x00000000
        /*00f0*/ 	.short	0x0100
        /*00f2*/ 	.byte	0x04
	.zero		1


	//   ....[1]....
        /*00f4*/ 	.word	0x00000610
        /*00f8*/ 	.word	0x000000ff
        /*00fc*/ 	.word	0x00000088
        /*0100*/ 	.short	0x0100
        /*0102*/ 	.byte	0x04
	.zero		1


	//   ....[2]....
        /*0104*/ 	.word	0x00000620
        /*0108*/ 	.word	0x000000ff
        /*010c*/ 	.word	0x00000008
        /*0110*/ 	.short	0x0100
        /*0112*/ 	.byte	0x04
	.zero		1


	//   ....[3]....
        /*0114*/ 	.word	0x00000630
        /*0118*/ 	.word	0x000000ff
        /*011c*/ 	.word	0x00000090
        /*0120*/ 	.short	0x0100
        /*0122*/ 	.byte	0x04
	.zero		1


	//   ....[4]....
        /*0124*/ 	.word	0x00000640
        /*0128*/ 	.word	0x000000ff
        /*012c*/ 	.word	0x00000010
        /*0130*/ 	.short	0x0100
        /*0132*/ 	.byte	0x04
	.zero		1


	//   ....[5]....
        /*0134*/ 	.word	0x00000650
        /*0138*/ 	.word	0x000000ff
        /*013c*/ 	.word	0x00000098
        /*0140*/ 	.short	0x0100
        /*0142*/ 	.byte	0x04
	.zero		1


	//   ....[6]....
        /*0144*/ 	.word	0x00000660
        /*0148*/ 	.word	0x000000ff
        /*014c*/ 	.word	0x00000018
        /*0150*/ 	.short	0x0100
        /*0152*/ 	.byte	0x04
	.zero		1


	//   ....[7]....
        /*0154*/ 	.word	0x00000670
        /*0158*/ 	.word	0x000000ff
        /*015c*/ 	.word	0x000000a0
        /*0160*/ 	.short	0x0100
        /*0162*/ 	.byte	0x04
	.zero		1


	//   ....[8]....
        /*0164*/ 	.word	0x00000680
        /*0168*/ 	.word	0x000000ff
        /*016c*/ 	.word	0x00000020
        /*0170*/ 	.short	0x0100
        /*0172*/ 	.byte	0x04
	.zero		1


	//   ....[9]....
        /*0174*/ 	.word	0x00000690
        /*0178*/ 	.word	0x000000ff
        /*017c*/ 	.word	0x000000a8
        /*0180*/ 	.short	0x0100
        /*0182*/ 	.byte	0x04
	.zero		1


	//   ....[10]....
        /*0184*/ 	.word	0x000006a0
        /*0188*/ 	.word	0x000000ff
        /*018c*/ 	.word	0x00000028
        /*0190*/ 	.short	0x0100
        /*0192*/ 	.byte	0x04
	.zero		1


	//   ....[11]....
        /*0194*/ 	.word	0x000006b0
        /*0198*/ 	.word	0x000000ff
        /*019c*/ 	.word	0x000000b0
        /*01a0*/ 	.short	0x0100
        /*01a2*/ 	.byte	0x04
	.zero		1


	//   ....[12]....
        /*01a4*/ 	.word	0x000006c0
        /*01a8*/ 	.word	0x000000ff
        /*01ac*/ 	.word	0x00000030
        /*01b0*/ 	.short	0x0100
        /*01b2*/ 	.byte	0x04
	.zero		1


	//   ....[13]....
        /*01b4*/ 	.word	0x000006d0
        /*01b8*/ 	.word	0x000000ff
        /*01bc*/ 	.word	0x000000b8
        /*01c0*/ 	.short	0x0100
        /*01c2*/ 	.byte	0x04
	.zero		1


	//   ....[14]....
        /*01c4*/ 	.word	0x000006e0
        /*01c8*/ 	.word	0x000000ff
        /*01cc*/ 	.word	0x00000038
        /*01d0*/ 	.short	0x0100
        /*01d2*/ 	.byte	0x04
	.zero		1


	//   ....[15]....
        /*01d4*/ 	.word	0x000006f0
        /*01d8*/ 	.word	0x000000ff
        /*01dc*/ 	.word	0x000000c0
        /*01e0*/ 	.short	0x0100
        /*01e2*/ 	.byte	0x04
	.zero		1


	//   ....[16]....
        /*01e4*/ 	.word	0x00000700
        /*01e8*/ 	.word	0x000000ff
        /*01ec*/ 	.word	0x00000040
        /*01f0*/ 	.short	0x0100
        /*01f2*/ 	.byte	0x04
	.zero		1


	//   ....[17]....
        /*01f4*/ 	.word	0x00000710
        /*01f8*/ 	.word	0x000000ff
        /*01fc*/ 	.word	0x000000c8
        /*0200*/ 	.short	0x0100
        /*0202*/ 	.byte	0x04
	.zero		1


	//   ....[18]....
        /*0204*/ 	.word	0x00000720
        /*0208*/ 	.word	0x000000ff
        /*020c*/ 	.word	0x00000048
        /*0210*/ 	.short	0x0100
        /*0212*/ 	.byte	0x04
	.zero		1


	//   ....[19]....
        /*0214*/ 	.word	0x00000730
        /*0218*/ 	.word	0x000000ff
        /*021c*/ 	.word	0x000000d0
        /*0220*/ 	.short	0x0100
        /*0222*/ 	.byte	0x04
	.zero		1


	//   ....[20]....
        /*0224*/ 	.word	0x00000740
        /*0228*/ 	.word	0x000000ff
        /*022c*/ 	.word	0x00000050
        /*0230*/ 	.short	0x0100
        /*0232*/ 	.byte	0x04
	.zero		1


	//   ....[21]....
        /*0234*/ 	.word	0x00000750
        /*0238*/ 	.word	0x000000ff
        /*023c*/ 	.word	0x000000d8
        /*0240*/ 	.short	0x0100
        /*0242*/ 	.byte	0x04
	.zero		1


	//   ....[22]....
        /*0244*/ 	.word	0x00000760
        /*0248*/ 	.word	0x000000ff
        /*024c*/ 	.word	0x00000058
        /*0250*/ 	.short	0x0100
        /*0252*/ 	.byte	0x04
	.zero		1


	//   ....[23]....
        /*0254*/ 	.word	0x00000770
        /*0258*/ 	.word	0x000000ff
        /*025c*/ 	.word	0x000000e0
        /*0260*/ 	.short	0x0100
        /*0262*/ 	.byte	0x04
	.zero		1


	//   ....[24]....
        /*0264*/ 	.word	0x00000780
        /*0268*/ 	.word	0x000000ff
        /*026c*/ 	.word	0x00000060
        /*0270*/ 	.short	0x0100
        /*0272*/ 	.byte	0x04
	.zero		1


	//   ....[25]....
        /*0274*/ 	.word	0x00000790
        /*0278*/ 	.word	0x000000ff
        /*027c*/ 	.word	0x000000e8
        /*0280*/ 	.short	0x0100
        /*0282*/ 	.byte	0x04
	.zero		1


	//   ....[26]....
        /*0284*/ 	.word	0x000007a0
        /*0288*/ 	.word	0x000000ff
        /*028c*/ 	.word	0x00000068
        /*0290*/ 	.short	0x0100
        /*0292*/ 	.byte	0x04
	.zero		1


	//   ....[27]....
        /*0294*/ 	.word	0x000007b0
        /*0298*/ 	.word	0x000000ff
        /*029c*/ 	.word	0x000000f0
        /*02a0*/ 	.short	0x0100
        /*02a2*/ 	.byte	0x04
	.zero		1


	//   ....[28]....
        /*02a4*/ 	.word	0x000007c0
        /*02a8*/ 	.word	0x000000ff
        /*02ac*/ 	.word	0x00000070
        /*02b0*/ 	.short	0x0100
        /*02b2*/ 	.byte	0x04
	.zero		1


	//   ....[29]....
        /*02b4*/ 	.word	0x000007d0
        /*02b8*/ 	.word	0x000000ff
        /*02bc*/ 	.word	0x000000f8
        /*02c0*/ 	.short	0x0100
        /*02c2*/ 	.byte	0x04
	.zero		1


	//   ....[30]....
        /*02c4*/ 	.word	0x000007e0
        /*02c8*/ 	.word	0x000000ff
        /*02cc*/ 	.word	0x00000078
        /*02d0*/ 	.short	0x0100
        /*02d2*/ 	.byte	0x04
	.zero		1


	//   ....[31]....
        /*02d4*/ 	.word	0x000007f0
        /*02d8*/ 	.word	0x000000ff
        /*02dc*/ 	.word	0x00000100
        /*02e0*/ 	.short	0x0100
        /*02e2*/ 	.byte	0x04
	.zero		1


	//   ....[32]....
        /*02e4*/ 	.word	0x00000800
        /*02e8*/ 	.word	0x000000ff
        /*02ec*/ 	.word	0x00000080
        /*02f0*/ 	.short	0x0100
        /*02f2*/ 	.byte	0x04
	.zero		1


	//   ....[33]....
        /*02f4*/ 	.word	0x00000810
        /*02f8*/ 	.word	0x000000ff
        /*02fc*/ 	.word	0x00000108
        /*0300*/ 	.short	0x0100
        /*0302*/ 	.byte	0x04
	.zero		1


	//   ....[34]....
        /*0304*/ 	.word	0x00000950
        /*0308*/ 	.word	0x000000ff
        /*030c*/ 	.word	0x00000110
        /*0310*/ 	.short	0x0100
        /*0312*/ 	.byte	0x04
	.zero		1


	//   ....[35]....
        /*0314*/ 	.word	0x00000960
        /*0318*/ 	.word	0x000000ff
        /*031c*/ 	.word	0x00000120
        /*0320*/ 	.short	0x0100
        /*0322*/ 	.byte	0x04
	.zero		1


	//   ....[36]....
        /*0324*/ 	.word	0x00000970
        /*0328*/ 	.word	0x000000ff
        /*032c*/ 	.word	0x00000118
        /*0330*/ 	.short	0x0100
        /*0332*/ 	.byte	0x04
	.zero		1


	//   ....[37]....
        /*0334*/ 	.word	0x00000980
        /*0338*/ 	.word	0x000000ff
        /*033c*/ 	.word	0x00000128
        /*0340*/ 	.short	0x0100
        /*0342*/ 	.byte	0x04
	.zero		1


	//   ....[38]....
        /*0344*/ 	.word	0x00000a70
        /*0348*/ 	.word	0x000000ff
        /*034c*/ 	.word	0x00000130
        /*0350*/ 	.short	0x0100
        /*0352*/ 	.byte	0x06
	.zero		1


	//   ....[39]....
        /*0354*/ 	.word	0x00000a80
        /*0358*/ 	.word	0x000000ff
        /*035c*/ 	.word	0x00000138
        /*0360*/ 	.short	0x0100
        /*0362*/ 	.byte	0x06
	.zero		1


	//   ....[40]....
        /*0364*/ 	.word	0x00000bc0
        /*0368*/ 	.word	0x000000ff
        /*036c*/ 	.word	0x00000140
        /*0370*/ 	.short	0x0100
        /*0372*/ 	.byte	0x06
	.zero		1


	//   ....[41]....
        /*0374*/ 	.word	0x00000bd0
        /*0378*/ 	.word	0x000000ff
        /*037c*/ 	.word	0x00000148
        /*0380*/ 	.short	0x0100
        /*0382*/ 	.byte	0x06
	.zero		1


	//   ....[42]....
        /*0384*/ 	.word	0x00000d20
        /*0388*/ 	.word	0x000000ff
        /*038c*/ 	.word	0x00000150
        /*0390*/ 	.short	0x0100
        /*0392*/ 	.byte	0x04
	.zero		1


	//   ....[43]....
        /*0394*/ 	.word	0x00000d30
        /*0398*/ 	.word	0x000000ff
        /*039c*/ 	.word	0x00000160
        /*03a0*/ 	.short	0x0100
        /*03a2*/ 	.byte	0x04
	.zero		1


	//   ....[44]....
        /*03a4*/ 	.word	0x00000d40
        /*03a8*/ 	.word	0x000000ff
        /*03ac*/ 	.word	0x00000158
        /*03b0*/ 	.short	0x0100
        /*03b2*/ 	.byte	0x04
	.zero		1


	//   ....[45]....
        /*03b4*/ 	.word	0x00000d50
        /*03b8*/ 	.word	0x000000ff
        /*03bc*/ 	.word	0x00000168
        /*03c0*/ 	.short	0x0100
        /*03c2*/ 	.byte	0x04
	.zero		1


	//   ....[46]....
        /*03c4*/ 	.word	0x000016d0
        /*03c8*/ 	.word	0x000000ff
        /*03cc*/ 	.word	0x00000088
        /*03d0*/ 	.short	0x010a
        /*03d2*/ 	.byte	0x04
	.zero		1


	//   ....[47]....
        /*03d4*/ 	.word	0x000019e0
        /*03d8*/ 	.word	0x000000ff
        /*03dc*/ 	.word	0x00000088
        /*03e0*/ 	.short	0x010a
        /*03e2*/ 	.byte	0x09
	.zero		1


	//   ....[48]....
        /*03e4*/ 	.word	0x00001b50
        /*03e8*/ 	.word	0x000000ff
        /*03ec*/ 	.word	0x00000088
        /*03f0*/ 	.short	0x010a
        /*03f2*/ 	.byte	0x08
	.zero		1


	//   ....[49]....
        /*03f4*/ 	.word	0x00001d70
        /*03f8*/ 	.word	0x000000ff
        /*03fc*/ 	.word	0x00000138
        /*0400*/ 	.short	0x0101
        /*0402*/ 	.byte	0x1e
	.zero		1


	//   ....[50]....
        /*0404*/ 	.word	0x00001da0
        /*0408*/ 	.word	0x000000ff
        /*040c*/ 	.word	0x00000088
        /*0410*/ 	.short	0x010a
        /*0412*/ 	.byte	0x04
	.zero		1


	//   ....[51]....
        /*0414*/ 	.word	0x00002080
        /*0418*/ 	.word	0x000000ff
        /*041c*/ 	.word	0x00000088
        /*0420*/ 	.short	0x010a
        /*0422*/ 	.byte	0x09
	.zero		1


	//   ....[52]....
        /*0424*/ 	.word	0x000021f0
        /*0428*/ 	.word	0x000000ff
        /*042c*/ 	.word	0x00000088
        /*0430*/ 	.short	0x010a
        /*0432*/ 	.byte	0x08
	.zero		1


	//   ....[53]....
        /*0434*/ 	.word	0x00002420
        /*0438*/ 	.word	0x000000ff
        /*043c*/ 	.word	0x00000140
        /*0440*/ 	.short	0x010a
        /*0442*/ 	.byte	0x1e
	.zero		1


	//   ....[54]....
        /*0444*/ 	.word	0x000024e0
        /*0448*/ 	.word	0x000000ff
        /*044c*/ 	.word	0x00000000
        /*0450*/ 	.short	0x0101
        /*0452*/ 	.byte	0x04
	.zero		1


	//   ....[55]....
        /*0454*/ 	.word	0x00002ae0
        /*0458*/ 	.word	0x000000ff
        /*045c*/ 	.word	0x00000000
        /*0460*/ 	.short	0x010a
        /*0462*/ 	.byte	0x04
	.zero		1


	//   ....[56]....
        /*0464*/ 	.word	0x00002b80
        /*0468*/ 	.word	0x000000ff
        /*046c*/ 	.word	0x00000000
        /*0470*/ 	.short	0x010a
        /*0472*/ 	.byte	0x05
	.zero		1


	//   ....[57]....
        /*0474*/ 	.word	0x00002c20
        /*0478*/ 	.word	0x000000ff
        /*047c*/ 	.word	0x00000000
        /*0480*/ 	.short	0x010a
        /*0482*/ 	.byte	0x05
	.zero		1


	//   ....[58]....
        /*0484*/ 	.word	0x00002cc0
        /*0488*/ 	.word	0x000000ff
        /*048c*/ 	.word	0x00000000
        /*0490*/ 	.short	0x010a
        /*0492*/ 	.byte	0x05
	.zero		1


	//   ....[59]....
        /*0494*/ 	.word	0x00002d60
        /*0498*/ 	.word	0x000000ff
        /*049c*/ 	.word	0x00000000
        /*04a0*/ 	.short	0x010a
        /*04a2*/ 	.byte	0x05
	.zero		1


	//   ....[60]....
        /*04a4*/ 	.word	0x00002e00
        /*04a8*/ 	.word	0x000000ff
        /*04ac*/ 	.word	0x00000000
        /*04b0*/ 	.short	0x010a
        /*04b2*/ 	.byte	0x05
	.zero		1


	//   ....[61]....
        /*04b4*/ 	.word	0x00002ea0
        /*04b8*/ 	.word	0x000000ff
        /*04bc*/ 	.word	0x00000000
        /*04c0*/ 	.short	0x010a
        /*04c2*/ 	.byte	0x05
	.zero		1


	//   ....[62]....
        /*04c4*/ 	.word	0x00002f40
        /*04c8*/ 	.word	0x000000ff
        /*04cc*/ 	.word	0x00000000
        /*04d0*/ 	.short	0x010a
        /*04d2*/ 	.byte	0x05
	.zero		1


	//   ....[63]....
        /*04d4*/ 	.word	0x00002fe0
        /*04d8*/ 	.word	0x000000ff
        /*04dc*/ 	.word	0x00000000
        /*04e0*/ 	.short	0x010a
        /*04e2*/ 	.byte	0x05
	.zero		1


	//   ....[64]....
        /*04e4*/ 	.word	0x00003080
        /*04e8*/ 	.word	0x000000ff
        /*04ec*/ 	.word	0x00000000
        /*04f0*/ 	.short	0x010a
        /*04f2*/ 	.byte	0x05
	.zero		1


	//   ....[65]....
        /*04f4*/ 	.word	0x00003120
        /*04f8*/ 	.word	0x000000ff
        /*04fc*/ 	.word	0x00000000
        /*0500*/ 	.short	0x010a
        /*0502*/ 	.byte	0x05
	.zero		1


	//   ....[66]....
        /*0504*/ 	.word	0x000031c0
        /*0508*/ 	.word	0x000000ff
        /*050c*/ 	.word	0x00000000
        /*0510*/ 	.short	0x010a
        /*0512*/ 	.byte	0x05
	.zero		1


	//   ....[67]....
        /*0514*/ 	.word	0x00003260
        /*0518*/ 	.word	0x000000ff
        /*051c*/ 	.word	0x00000000
        /*0520*/ 	.short	0x010a
        /*0522*/ 	.byte	0x05
	.zero		1


	//   ....[68]....
        /*0524*/ 	.word	0x00003300
        /*0528*/ 	.word	0x000000ff
        /*052c*/ 	.word	0x00000000
        /*0530*/ 	.short	0x010a
        /*0532*/ 	.byte	0x05
	.zero		1


	//   ....[69]....
        /*0534*/ 	.word	0x000033a0
        /*0538*/ 	.word	0x000000ff
        /*053c*/ 	.word	0x00000000
        /*0540*/ 	.short	0x010a
        /*0542*/ 	.byte	0x05
	.zero		1


	//   ....[70]....
        /*0544*/ 	.word	0x00003440
        /*0548*/ 	.word	0x000000ff
        /*054c*/ 	.word	0x00000000
        /*0550*/ 	.short	0x010a
        /*0552*/ 	.byte	0x05
	.zero		1


	//   ....[71]....
        /*0554*/ 	.word	0x000034f0
        /*0558*/ 	.word	0x00000000
        /*055c*/ 	.word	0x00000000
        /*0560*/ 	.short	0x010a
        /*0562*/ 	.byte	0xff
	.zero		1


	//   ....[72]....
        /*0564*/ 	.word	0x00003640
        /*0568*/ 	.word	0x000000ff
        /*056c*/ 	.word	0x00000148
        /*0570*/ 	.short	0x010a
        /*0572*/ 	.byte	0x04
	.zero		1


	//   ....[73]....
        /*0574*/ 	.word	0x000036e0
        /*0578*/ 	.word	0x000000ff
        /*057c*/ 	.word	0x00000140
        /*0580*/ 	.short	0x010a
        /*0582*/ 	.byte	0x04
	.zero		1


	//   ....[74]....
        /*0584*/ 	.word	0x00003780
        /*0588*/ 	.word	0x000000ff
        /*058c*/ 	.word	0x00000000
        /*0590*/ 	.short	0x0101
        /*0592*/ 	.byte	0x05
	.zero		1


	//   ....[75]....
        /*0594*/ 	.word	0x000037c0
        /*0598*/ 	.word	0x000000ff
        /*059c*/ 	.word	0x00000148
        /*05a0*/ 	.short	0x0106
        /*05a2*/ 	.byte	0x04
	.zero		1


	//   ....[76]....
        /*05a4*/ 	.word	0x00003800
        /*05a8*/ 	.word	0x00000000
        /*05ac*/ 	.word	0x00000148
        /*05b0*/ 	.short	0x010a
        /*05b2*/ 	.byte	0xff
	.zero		1


	//   ....[77]....
        /*05b4*/ 	.word	0x00003d20
        /*05b8*/ 	.word	0x000000ff
        /*05bc*/ 	.word	0x00000140
        /*05c0*/ 	.short	0x010a
        /*05c2*/ 	.byte	0x12
	.zero		1


	//   ....[78]....
        /*05c4*/ 	.word	0x00003dd0
        /*05c8*/ 	.word	0x000000ff
        /*05cc*/ 	.word	0x00000000
        /*05d0*/ 	.short	0x0101
        /*05d2*/ 	.byte	0x1c
	.zero		1


	//   ....[79]....
        /*05d4*/ 	.word	0x00003de0
        /*05d8*/ 	.word	0x000000ff
        /*05dc*/ 	.word	0x00000160
        /*05e0*/ 	.short	0x010a
        /*05e2*/ 	.byte	0x16
	.zero		1


	//   ....[80]....
        /*05e4*/ 	.word	0x00003e70
        /*05e8*/ 	.word	0x000000ff
        /*05ec*/ 	.word	0x00000000
        /*05f0*/ 	.short	0x010a
        /*05f2*/ 	.byte	0x04
	.zero		1


	//   ....[81]....
        /*05f4*/ 	.word	0x00003ee0
        /*05f8*/ 	.word	0x000000ff
        /*05fc*/ 	.word	0x00000000
        /*0600*/ 	.short	0x010a
        /*0602*/ 	.byte	0x10
	.zero		1


	//   ....[82]....
        /*0604*/ 	.word	0x00004020
        /*0608*/ 	.word	0x000000ff
        /*060c*/ 	.word	0x00000000
        /*0610*/ 	.short	0x010a
        /*0612*/ 	.byte	0x04
	.zero		1


	//   ....[83]....
        /*0614*/ 	.word	0x00004270
        /*0618*/ 	.word	0x000000ff
        /*061c*/ 	.word	0x00000000
        /*0620*/ 	.short	0x010a
        /*0622*/ 	.byte	0x04
	.zero		1


	//   ....[84]....
        /*0624*/ 	.word	0x00004300
        /*0628*/ 	.word	0x000000ff
        /*062c*/ 	.word	0x00000000
        /*0630*/ 	.short	0x010a
        /*0632*/ 	.byte	0x04
	.zero		1


	//   ....[85]....
        /*0634*/ 	.word	0x00004890
        /*0638*/ 	.word	0x000000ff
        /*063c*/ 	.word	0x00000140
        /*0640*/ 	.short	0x010a
        /*0642*/ 	.byte	0x16
	.zero		1


	//   ....[86]....
        /*0644*/ 	.word	0x00004930
        /*0648*/ 	.word	0x000000ff
        /*064c*/ 	.word	0x00000000
        /*0650*/ 	.short	0x0101
        /*0652*/ 	.byte	0x2d
	.zero		1


	//   ....[87]....
        /*0654*/ 	.word	0x00004e80
        /*0658*/ 	.word	0x000000ff
        /*065c*/ 	.word	0x00000138
        /*0660*/ 	.short	0x010a
        /*0662*/ 	.byte	0x16
	.zero		1


	//   ....[88]....
        /*0664*/ 	.word	0x00005020
        /*0668*/ 	.word	0x000000ff
        /*066c*/ 	.word	0x00000120
        /*0670*/ 	.short	0x010a
        /*0672*/ 	.byte	0x16
	.zero		1


	//   ....[89]....
        /*0674*/ 	.word	0x00005310
        /*0678*/ 	.word	0x000000ff
        /*067c*/ 	.word	0x00000110
        /*0680*/ 	.short	0x010b
        /*0682*/ 	.byte	0x16
	.zero		1


	//   ....[90]....
        /*0684*/ 	.word	0x00005320
        /*0688*/ 	.word	0x000000ff
        /*068c*/ 	.word	0x00000000
        /*0690*/ 	.short	0x0101
        /*0692*/ 	.byte	0x2f
	.zero		1


	//   ....[91]....
        /*0694*/ 	.word	0x00005330
        /*0698*/ 	.word	0x000000ff
        /*069c*/ 	.word	0x00000128
        /*06a0*/ 	.short	0x010a
        /*06a2*/ 	.byte	0x16
	.zero		1


	//   ....[92]....
        /*06a4*/ 	.word	0x000054e0
        /*06a8*/ 	.word	0x000000ff
        /*06ac*/ 	.word	0x00000118
        /*06b0*/ 	.short	0x010b
        /*06b2*/ 	.byte	0x16
	.zero		1


	//   ....[93]....
        /*06b4*/ 	.word	0x000054f0
        /*06b8*/ 	.word	0x000000ff
        /*06bc*/ 	.word	0x00000000
        /*06c0*/ 	.short	0x0101
        /*06c2*/ 	.byte	0x2e
	.zero		1


	//   ....[94]....
        /*06c4*/ 	.word	0x00005520
        /*06c8*/ 	.word	0x000000ff
        /*06cc*/ 	.word	0x00000120
        /*06d0*/ 	.short	0x010a
        /*06d2*/ 	.byte	0x16
	.zero		1


	//   ....[95]....
        /*06d4*/ 	.word	0x00005560
        /*06d8*/ 	.word	0x00000000
        /*06dc*/ 	.word	0x00000128
        /*06e0*/ 	.short	0x010a
        /*06e2*/ 	.byte	0xff
	.zero		1


	//   ....[96]....
        /*06e4*/ 	.word	0x00005940
        /*06e8*/ 	.word	0x000000ff
        /*06ec*/ 	.word	0x00000140
        /*06f0*/ 	.short	0x010a
        /*06f2*/ 	.byte	0x31
	.zero		1


	//   ....[97]....
        /*06f4*/ 	.word	0x00005a10
        /*06f8*/ 	.word	0x000000ff
        /*06fc*/ 	.word	0x00000000
        /*0700*/ 	.short	0x0101
        /*0702*/ 	.byte	0x04
	.zero		1


	//   ....[98]....
        /*0704*/ 	.word	0x00006650
        /*0708*/ 	.word	0x00000000
        /*070c*/ 	.word	0x00000110
        /*0710*/ 	.short	0x010a
        /*0712*/ 	.byte	0xff
	.zero		1


	//   ....[99]....
        /*0714*/ 	.word	0x00006700
        /*0718*/ 	.word	0x00000075
        /*071c*/ 	.word	0x00000150
        /*0720*/ 	.short	0x010a
        /*0722*/ 	.byte	0xff
	.zero		1


	//   ....[100]....
        /*0724*/ 	.word	0x00006930
        /*0728*/ 	.word	0x00000000
        /*072c*/ 	.word	0x00000110
        /*0730*/ 	.short	0x010a
        /*0732*/ 	.byte	0xff
	.zero		1


	//   ....[101]....
        /*0734*/ 	.word	0x00006a60
        /*0738*/ 	.word	0x00000002
        /*073c*/ 	.word	0x00000000
        /*0740*/ 	.short	0x0101
        /*0742*/ 	.byte	0xff
	.zero		1


	//   ....[102]....
        /*0744*/ 	.word	0x00006ac0
        /*0748*/ 	.word	0x00000075
        /*074c*/ 	.word	0x00000150
        /*0750*/ 	.short	0x010a
        /*0752*/ 	.byte	0xff
	.zero		1


	//   ....[103]....
        /*0754*/ 	.word	0x00007660
        /*0758*/ 	.word	0x0000007d
        /*075c*/ 	.word	0x00000110
        /*0760*/ 	.short	0x010a
        /*0762*/ 	.byte	0xff
	.zero		1


	//   ....[104]....
        /*0764*/ 	.word	0x00007730
        /*0768*/ 	.word	0x0000007d
        /*076c*/ 	.word	0x00000110
        /*0770*/ 	.short	0x010a
        /*0772*/ 	.byte	0xff
	.zero		1


	//   ....[105]....
        /*0774*/ 	.word	0x00007840
        /*0778*/ 	.word	0x00000000
        /*077c*/ 	.word	0x00000000
        /*0780*/ 	.short	0x0101
        /*0782*/ 	.byte	0xff
	.zero		1


	//   ....[106]....
        /*0784*/ 	.word	0x00007cd0
        /*0788*/ 	.word	0x000000ff
        /*078c*/ 	.word	0x00000000
        /*0790*/ 	.short	0x0101
        /*0792*/ 	.byte	0x04
	.zero		1


	//   ....[107]....
        /*0794*/ 	.word	0x00008500
        /*0798*/ 	.word	0x00000000
        /*079c*/ 	.word	0x00000088
        /*07a0*/ 	.short	0x010a
        /*07a2*/ 	.byte	0xff
	.zero		1


	//   ....[108]....
        /*07a4*/ 	.word	0x00008560
        /*07a8*/ 	.word	0x00000000
        /*07ac*/ 	.word	0x00000088
        /*07b0*/ 	.short	0x010a
        /*07b2*/ 	.byte	0xff
	.zero		1


	//   ....[109]....
        /*07b4*/ 	.word	0x000085c0
        /*07b8*/ 	.word	0x00000000
        /*07bc*/ 	.word	0x00000140
        /*07c0*/ 	.short	0x010a
        /*07c2*/ 	.byte	0xff
	.zero		1


	//   ....[110]....
        /*07c4*/ 	.word	0x00008620
        /*07c8*/ 	.word	0x00000000
        /*07cc*/ 	.word	0x00000000
        /*07d0*/ 	.short	0x010a
        /*07d2*/ 	.byte	0xff
	.zero		1


	//   ....[111]....
        /*07d4*/ 	.word	0x00008680
        /*07d8*/ 	.word	0x00000000
        /*07dc*/ 	.word	0x00000000
        /*07e0*/ 	.short	0x010a
        /*07e2*/ 	.byte	0xff
	.zero		1


	//   ....[112]....
        /*07e4*/ 	.word	0x000086e0
        /*07e8*/ 	.word	0x00000000
        /*07ec*/ 	.word	0x00000000
        /*07f0*/ 	.short	0x010a
        /*07f2*/ 	.byte	0xff
	.zero		1


	//   ....[113]....
        /*07f4*/ 	.word	0x00008740
        /*07f8*/ 	.word	0x00000000
        /*07fc*/ 	.word	0x00000000
        /*0800*/ 	.short	0x010a
        /*0802*/ 	.byte	0xff
	.zero		1


	//   ....[114]....
        /*0804*/ 	.word	0x000087a0
        /*0808*/ 	.word	0x00000000
        /*080c*/ 	.word	0x00000000
        /*0810*/ 	.short	0x010a
        /*0812*/ 	.byte	0xff
	.zero		1


	//   ....[115]....
        /*0814*/ 	.word	0x00008800
        /*0818*/ 	.word	0x00000000
        /*081c*/ 	.word	0x00000000
        /*0820*/ 	.short	0x010a
        /*0822*/ 	.byte	0xff
	.zero		1


	//   ....[116]....
        /*0824*/ 	.word	0x00008860
        /*0828*/ 	.word	0x00000000
        /*082c*/ 	.word	0x00000000
        /*0830*/ 	.short	0x010a
        /*0832*/ 	.byte	0xff
	.zero		1


	//   ....[117]....
        /*0834*/ 	.word	0x000088c0
        /*0838*/ 	.word	0x00000000
        /*083c*/ 	.word	0x00000000
        /*0840*/ 	.short	0x010a
        /*0842*/ 	.byte	0xff
	.zero		1


	//   ....[118]....
        /*0844*/ 	.word	0x00008920
        /*0848*/ 	.word	0x00000000
        /*084c*/ 	.word	0x00000000
        /*0850*/ 	.short	0x010a
        /*0852*/ 	.byte	0xff
	.zero		1


	//   ....[119]....
        /*0854*/ 	.word	0x00008980
        /*0858*/ 	.word	0x00000000
        /*085c*/ 	.word	0x00000000
        /*0860*/ 	.short	0x010a
        /*0862*/ 	.byte	0xff
	.zero		1


	//   ....[120]....
        /*0864*/ 	.word	0x000089e0
        /*0868*/ 	.word	0x00000000
        /*086c*/ 	.word	0x00000000
        /*0870*/ 	.short	0x010a
        /*0872*/ 	.byte	0xff
	.zero		1


	//   ....[121]....
        /*0874*/ 	.word	0x00008a40
        /*0878*/ 	.word	0x00000000
        /*087c*/ 	.word	0x00000000
        /*0880*/ 	.short	0x010a
        /*0882*/ 	.byte	0xff
	.zero		1


	//   ....[122]....
        /*0884*/ 	.word	0x00008aa0
        /*0888*/ 	.word	0x00000000
        /*088c*/ 	.word	0x00000000
        /*0890*/ 	.short	0x010a
        /*0892*/ 	.byte	0xff
	.zero		1


	//   ....[123]....
        /*0894*/ 	.word	0x00008b00
        /*0898*/ 	.word	0x00000000
        /*089c*/ 	.word	0x00000000
        /*08a0*/ 	.short	0x010a
        /*08a2*/ 	.byte	0xff
	.zero		1


	//   ....[124]....
        /*08a4*/ 	.word	0x00008b60
        /*08a8*/ 	.word	0x00000000
        /*08ac*/ 	.word	0x00000000
        /*08b0*/ 	.short	0x010a
        /*08b2*/ 	.byte	0xff
	.zero		1


	//   ....[125]....
        /*08b4*/ 	.word	0x00008bc0
        /*08b8*/ 	.word	0x00000000
        /*08bc*/ 	.word	0x00000000
        /*08c0*/ 	.short	0x010a
        /*08c2*/ 	.byte	0xff
	.zero		1


	//   ....[126]....
        /*08c4*/ 	.word	0x00008c20
        /*08c8*/ 	.word	0x00000004
        /*08cc*/ 	.word	0x00000148
        /*08d0*/ 	.short	0x010a
        /*08d2*/ 	.byte	0xff
	.zero		1


	//   ....[127]....
        /*08d4*/ 	.word	0x00008c80
        /*08d8*/ 	.word	0x00000004
        /*08dc*/ 	.word	0x00000140
        /*08e0*/ 	.short	0x010a
        /*08e2*/ 	.byte	0xff
	.zero		1


	//   ....[128]....
        /*08e4*/ 	.word	0x00008ce0
        /*08e8*/ 	.word	0x00000000
        /*08ec*/ 	.word	0x00000140
        /*08f0*/ 	.short	0x010a
        /*08f2*/ 	.byte	0xff
	.zero		1


	//   ....[129]....
        /*08f4*/ 	.word	0x00008d40
        /*08f8*/ 	.word	0x00000005
        /*08fc*/ 	.word	0x00000160
        /*0900*/ 	.short	0x010a
        /*0902*/ 	.byte	0xff
	.zero		1


	//   ....[130]....
        /*0904*/ 	.word	0x00008da0
        /*0908*/ 	.word	0x00000000
        /*090c*/ 	.word	0x00000000
        /*0910*/ 	.short	0x010a
        /*0912*/ 	.byte	0xff
	.zero		1


	//   ....[131]....
        /*0914*/ 	.word	0x00008e00
        /*0918*/ 	.word	0x00000000
        /*091c*/ 	.word	0x00000000
        /*0920*/ 	.short	0x010a
        /*0922*/ 	.byte	0xff
	.zero		1


	//   ....[132]....
        /*0924*/ 	.word	0x00008e60
        /*0928*/ 	.word	0x00000000
        /*092c*/ 	.word	0x00000000
        /*0930*/ 	.short	0x010a
        /*0932*/ 	.byte	0xff
	.zero		1


	//   ....[133]....
        /*0934*/ 	.word	0x00008ec0
        /*0938*/ 	.word	0x00000000
        /*093c*/ 	.word	0x00000140
        /*0940*/ 	.short	0x010a
        /*0942*/ 	.byte	0xff
	.zero		1


	//   ....[134]....
        /*0944*/ 	.word	0x00008f20
        /*0948*/ 	.word	0x00000000
        /*094c*/ 	.word	0x00000138
        /*0950*/ 	.short	0x010a
        /*0952*/ 	.byte	0xff
	.zero		1


	//   ....[135]....
        /*0954*/ 	.word	0x00008f80
        /*0958*/ 	.word	0x00000002
        /*095c*/ 	.word	0x00000120
        /*0960*/ 	.short	0x010a
        /*0962*/ 	.byte	0xff
	.zero		1


	//   ....[136]....
        /*0964*/ 	.word	0x00008fe0
        /*0968*/ 	.word	0x00000000
        /*096c*/ 	.word	0x00000128
        /*0970*/ 	.short	0x010a
        /*0972*/ 	.byte	0xff
	.zero		1


	//   ....[137]....
        /*0974*/ 	.word	0x00009040
        /*0978*/ 	.word	0x00000000
        /*097c*/ 	.word	0x00000120
        /*0980*/ 	.short	0x010a
        /*0982*/ 	.byte	0xff
	.zero		1


	//   ....[138]....
        /*0984*/ 	.word	0x000090a0
        /*0988*/ 	.word	0x00000000
        /*098c*/ 	.word	0x00000140
        /*0990*/ 	.short	0x010a
        /*0992*/ 	.byte	0xff
	.zero		1


	//   ....[139]....
        /*0994*/ 	.word	0x000090f0
        /*0998*/ 	.word	0x00000000
        /*099c*/ 	.word	0x00000110
        /*09a0*/ 	.short	0x010a
        /*09a2*/ 	.byte	0xff
	.zero		1


	//   ....[140]....
        /*09a4*/ 	.word	0x00009140
        /*09a8*/ 	.word	0x00000075
        /*09ac*/ 	.word	0x00000150
        /*09b0*/ 	.short	0x010a
        /*09b2*/ 	.byte	0xff
	.zero		1


	//   ....[141]....
        /*09b4*/ 	.word	0x00009190
        /*09b8*/ 	.word	0x0000007d
        /*09bc*/ 	.word	0x00000110
        /*09c0*/ 	.short	0x010a
        /*09c2*/ 	.byte	0xff
	.zero		1


	//----- nvinfo : EIATTR_NUM_MBARRIERS
	.align		4
.L_47:
        /*09c4*/ 	.byte	0x03, 0x38
        /*09c6*/ 	.short	0x002e


	//----- nvinfo : EIATTR_EXIT_INSTR_OFFSETS
	.align		4
        /*09c8*/ 	.byte	0x04, 0x1c
        /*09ca*/ 	.short	(.L_49 - .L_48)


	//   ....[0]....
.L_48:
        /*09cc*/ 	.word	0x00003520


	//   ....[1]....
        /*09d0*/ 	.word	0x000037d0


	//   ....[2]....
        /*09d4*/ 	.word	0x00003830


	//   ....[3]....
        /*09d8*/ 	.word	0x00004570


	//   ....[4]....
        /*09dc*/ 	.word	0x00005590


	//   ....[5]....
        /*09e0*/ 	.word	0x000055d0


	//   ....[6]....
        /*09e4*/ 	.word	0x000084e0


	//----- nvinfo : EIATTR_MAX_THREADS
	.align		4
.L_49:
        /*09e8*/ 	.byte	0x04, 0x05
        /*09ea*/ 	.short	(.L_51 - .L_50)
.L_50:
        /*09ec*/ 	.word	0x00000100
        /*09f0*/ 	.word	0x00000001
        /*09f4*/ 	.word	0x00000001


	//----- nvinfo : EIATTR_CRS_STACK_SIZE
	.align		4
.L_51:
        /*09f8*/ 	.byte	0x04, 0x1e
        /*09fa*/ 	.short	(.L_53 - .L_52)
.L_52:
        /*09fc*/ 	.word	0x00000000


	//----- nvinfo : EIATTR_CBANK_PARAM_SIZE
	.align		4
.L_53:
        /*0a00*/ 	.byte	0x03, 0x19
        /*0a02*/ 	.short	0x0900


	//----- nvinfo : EIATTR_PARAM_CBANK
	.align		4
        /*0a04*/ 	.byte	0x04, 0x0a
        /*0a06*/ 	.short	(.L_55 - .L_54)
	.align		4
.L_54:
        /*0a08*/ 	.word	index@(.nv.constant0._ZN7cutlass13device_kernelINS_4conv6kernel13ConvUniversalINS1_16ConvProblemShapeILNS1_8OperatorE1ELi3EEENS1_10collective14CollectiveConvINS1_47MainloopSm100TmaUmmaWarpSpecializedImplicitGemmILS5_1ELi17ELi3ELi1ELi2EN4cute5tupleIJNSA_1CILi1EEESD_SD_EEEEENSB_IJNSC_ILi64EEENSC_ILi128EEENSB_IJSG_EEEEEENS_12float_e4m3_tESK_NSA_8TiledMMAINSA_8MMA_AtomIJNSA_10MMA_TraitsINSA_19SM100_MMA_F8F6F4_SSEJSK_SK_fSG_SH_NSA_17integral_constantINSA_4UMMA5MajorELSR_0EEENSP_ISR_LSR_1EEENSP_INSQ_7ScaleInELSU_0EEESV_EEEEEENSA_6LayoutISE_NSB_IJNSC_ILi0EEESZ_SZ_EEEEENSB_IJNSA_10UnderscoreES12_S12_EEEEENS7_6detail27Sm100ImplicitGemmTileTraitsINSA_20SM90_TMA_LOAD_IM2COLENSA_14ComposedLayoutINSA_7SwizzleILi2ELi4ELi3EEENSA_18smem_ptr_flag_bitsILi8EEENSY_INSB_IJNSC_ILi8EEESG_EEENSB_IJSG_SD_EEEEEEEvEENS16_INSA_13SM90_TMA_LOADENS18_INS19_ILi3ELi4ELi3EEES1C_NSY_INSB_IJSH_S1D_EEENSB_IJSD_SH_EEEEEEEvEEEENS_8epilogue10collective18CollectiveEpilogueINS1R_23Sm100TmaWarpSpecializedILi2ELi2ELi32ELb0ELb0EEEJSJ_NSB_IJNSY_ISG_SD_EES1W_EEESK_NSB_IJNSB_IJllllEEESD_SZ_EEESK_S1Z_NS1R_6fusion15FusionCallbacksIS1V_NS20_17LinearCombinationISK_fSK_fLNS_15FloatRoundStyleE2EEESJ_S1X_JEEENSA_5SM1004TMEM4LOAD26SM100_TMEM_LOAD_16dp32b32xES17_S1H_NSA_39AutoVectorizingCopyWithAssumedAlignmentILi128EEENSA_21SM90_TMA_STORE_IM2COLES1H_S2B_S2B_EEEvvEEEEvNT_6ParamsE)
        /*0a0c*/ 	.short	0x0380
        /*0a0e*/ 	.short	0x0900


	//----- nvinfo : EIATTR_SW_WAR
	.align		4
.L_55:
        /*0a10*/ 	.byte	0x04, 0x36
        /*0a12*/ 	.short	(.L_57 - .L_56)
.L_56:
        /*0a14*/ 	.word	0x00000008
.L_57:


//--------------------- .nv.callgraph             --------------------------
	.section	.nv.callgraph,"",@"SHT_CUDA_CALLGRAPH"
	.align	4
	.sectionentsize	8
	.align		4
        /*0000*/ 	.word	0x00000000
	.align		4
        /*0004*/ 	.word	0xffffffff
	.align		4
        /*0008*/ 	.word	index@(_ZN7cutlass13device_kernelINS_4conv6kernel13ConvUniversalINS1_16ConvProblemShapeILNS1_8OperatorE1ELi3EEENS1_10collective14CollectiveConvINS1_47MainloopSm100TmaUmmaWarpSpecializedImplicitGemmILS5_1ELi17ELi3ELi1ELi2EN4cute5tupleIJNSA_1CILi1EEESD_SD_EEEEENSB_IJNSC_ILi64EEENSC_ILi128EEENSB_IJSG_EEEEEENS_12float_e4m3_tESK_NSA_8TiledMMAINSA_8MMA_AtomIJNSA_10MMA_TraitsINSA_19SM100_MMA_F8F6F4_SSEJSK_SK_fSG_SH_NSA_17integral_constantINSA_4UMMA5MajorELSR_0EEENSP_ISR_LSR_1EEENSP_INSQ_7ScaleInELSU_0EEESV_EEEEEENSA_6LayoutISE_NSB_IJNSC_ILi0EEESZ_SZ_EEEEENSB_IJNSA_10UnderscoreES12_S12_EEEEENS7_6detail27Sm100ImplicitGemmTileTraitsINSA_20SM90_TMA_LOAD_IM2COLENSA_14ComposedLayoutINSA_7SwizzleILi2ELi4ELi3EEENSA_18smem_ptr_flag_bitsILi8EEENSY_INSB_IJNSC_ILi8EEESG_EEENSB_IJSG_SD_EEEEEEEvEENS16_INSA_13SM90_TMA_LOADENS18_INS19_ILi3ELi4ELi3EEES1C_NSY_INSB_IJSH_S1D_EEENSB_IJSD_SH_EEEEEEEvEEEENS_8epilogue10collective18CollectiveEpilogueINS1R_23Sm100TmaWarpSpecializedILi2ELi2ELi32ELb0ELb0EEEJSJ_NSB_IJNSY_ISG_SD_EES1W_EEESK_NSB_IJNSB_IJllllEEESD_SZ_EEESK_S1Z_NS1R_6fusion15FusionCallbacksIS1V_NS20_17LinearCombinationISK_fSK_fLNS_15FloatRoundStyleE2EEESJ_S1X_JEEENSA_5SM1004TMEM4LOAD26SM100_TMEM_LOAD_16dp32b32xES17_S1H_NSA_39AutoVectorizingCopyWithAssumedAlignmentILi128EEENSA_21SM90_TMA_STORE_IM2COLES1H_S2B_S2B_EEEvvEEEEvNT_6ParamsE)
	.align		4
        /*000c*/ 	.word	index@(__assertfail)
	.align		4
        /*0010*/ 	.word	0x00000000
	.align		4
        /*0014*/ 	.word	0xfffffffe
	.align		4
        /*0018*/ 	.word	0x00000000
	.align		4
        /*001c*/ 	.word	0xfffffffd
	.align		4
        /*0020*/ 	.word	0x00000000
	.align		4
        /*0024*/ 	.word	0xfffffffc


//--------------------- .nv.constant4             --------------------------
	.section	.nv.constant4,"a",@progbits
	.align	8
	.align		8
.nv.constant4:
        /*0000*/ 	.dword	__assertfail
	.align		8
        /*0008*/ 	.dword	__unnamed_1
	.align		8
        /*0010*/ 	.dword	__unnamed_2
	.align		8
        /*0018*/ 	.dword	_ZN39_INTERNAL_7dfa4820_4_k_cu_b2014c71_39904cuda3std3__45__cpo5beginE
	.align		8
        /*0020*/ 	.dword	_ZN39_INTERNAL_7dfa4820_4_k_cu_b2014c71_39904cuda3std3__45__cpo3endE
	.align		8
        /*0028*/ 	.dword	_ZN39_INTERNAL_7dfa4820_4_k_cu_b2014c71_39904cuda3std3__45__cpo6cbeginE
	.align		8
        /*0030*/ 	.dword	_ZN39_INTERNAL_7dfa4820_4_k_cu_b2014c71_39904cuda3std3__45__cpo4cendE
	.align		8
        /*0038*/ 	.dword	_ZN39_INTERNAL_7dfa4820_4_k_cu_b2014c71_39904cuda3std3__441_GLOBAL__N__7dfa4820_4_k_cu_b2014c71_39906ignoreE
	.align		8
        /*0040*/ 	.dword	_ZN39_INTERNAL_7dfa4820_4_k_cu_b2014c71_39904cuda3std3__419piecewise_constructE
	.align		8
        /*0048*/ 	.dword	_ZN39_INTERNAL_7dfa4820_4_k_cu_b2014c71_39904cuda3std3__48in_placeE
	.align		8
        /*0050*/ 	.dword	_ZN39_INTERNAL_7dfa4820_4_k_cu_b2014c71_39904cuda3std6ranges3__45__cpo4swapE
	.align		8
        /*0058*/ 	.dword	_ZN39_INTERNAL_7dfa4820_4_k_cu_b2014c71_39904cuda3std6ranges3__45__cpo9iter_moveE
	.align		8
        /*0060*/ 	.dword	_ZN39_INTERNAL_7dfa4820_4_k_cu_b2014c71_39904cute7productE
	.align		8
        /*0068*/ 	.dword	_ZN39_INTERNAL_7dfa4820_4_k_cu_b2014c71_39904cute1_E
	.align		8
        /*0070*/ 	.dword	$str$27
	.align		8
        /*0078*/ 	.dword	$str$28
	.align		8
        /*0080*/ 	.dword	$str$29
	.align		8
        /*0088*/ 	.dword	$str$30


//--------------------- .text._ZN7cutlass13device_kernelINS_4conv6kernel13ConvUniversalINS1_16ConvProblemShapeILNS1_8OperatorE1ELi3EEENS1_10collective14CollectiveConvINS1_47MainloopSm100TmaUmmaWarpSpecializedImplicitGemmILS5_1ELi17ELi3ELi1ELi2EN4cute5tupleIJNSA_1CILi1EEESD_SD_EEEEENSB_IJNSC_ILi64EEENSC_ILi128EEENSB_IJSG_EEEEEENS_12float_e4m3_tESK_NSA_8TiledMMAINSA_8MMA_AtomIJNSA_10MMA_TraitsINSA_19SM100_MMA_F8F6F4_SSEJSK_SK_fSG_SH_NSA_17integral_constantINSA_4UMMA5MajorELSR_0EEENSP_ISR_LSR_1EEENSP_INSQ_7ScaleInELSU_0EEESV_EEEEEENSA_6LayoutISE_NSB_IJNSC_ILi0EEESZ_SZ_EEEEENSB_IJNSA_10UnderscoreES12_S12_EEEEENS7_6detail27Sm100ImplicitGemmTileTraitsINSA_20SM90_TMA_LOAD_IM2COLENSA_14ComposedLayoutINSA_7SwizzleILi2ELi4ELi3EEENSA_18smem_ptr_flag_bitsILi8EEENSY_INSB_IJNSC_ILi8EEESG_EEENSB_IJSG_SD_EEEEEEEvEENS16_INSA_13SM90_TMA_LOADENS18_INS19_ILi3ELi4ELi3EEES1C_NSY_INSB_IJSH_S1D_EEENSB_IJSD_SH_EEEEEEEvEEEENS_8epilogue10collective18CollectiveEpilogueINS1R_23Sm100TmaWarpSpecializedILi2ELi2ELi32ELb0ELb0EEEJSJ_NSB_IJNSY_ISG_SD_EES1W_EEESK_NSB_IJNSB_IJllllEEESD_SZ_EEESK_S1Z_NS1R_6fusion15FusionCallbacksIS1V_NS20_17LinearCombinationISK_fSK_fLNS_15FloatRoundStyleE2EEESJ_S1X_JEEENSA_5SM1004TMEM4LOAD26SM100_TMEM_LOAD_16dp32b32xES17_S1H_NSA_39AutoVectorizingCopyWithAssumedAlignmentILi128EEENSA_21SM90_TMA_STORE_IM2COLES1H_S2B_S2B_EEEvvEEEEvNT_6ParamsE --------------------------
	.section	.text._ZN7cutlass13device_kernelINS_4conv6kernel13ConvUniversalINS1_16ConvProblemShapeILNS1_8OperatorE1ELi3EEENS1_10collective14CollectiveConvINS1_47MainloopSm100TmaUmmaWarpSpecializedImplicitGemmILS5_1ELi17ELi3ELi1ELi2EN4cute5tupleIJNSA_1CILi1EEESD_SD_EEEEENSB_IJNSC_ILi64EEENSC_ILi128EEENSB_IJSG_EEEEEENS_12float_e4m3_tESK_NSA_8TiledMMAINSA_8MMA_AtomIJNSA_10MMA_TraitsINSA_19SM100_MMA_F8F6F4_SSEJSK_SK_fSG_SH_NSA_17integral_constantINSA_4UMMA5MajorELSR_0EEENSP_ISR_LSR_1EEENSP_INSQ_7ScaleInELSU_0EEESV_EEEEEENSA_6LayoutISE_NSB_IJNSC_ILi0EEESZ_SZ_EEEEENSB_IJNSA_10UnderscoreES12_S12_EEEEENS7_6detail27Sm100ImplicitGemmTileTraitsINSA_20SM90_TMA_LOAD_IM2COLENSA_14ComposedLayoutINSA_7SwizzleILi2ELi4ELi3EEENSA_18smem_ptr_flag_bitsILi8EEENSY_INSB_IJNSC_ILi8EEESG_EEENSB_IJSG_SD_EEEEEEEvEENS16_INSA_13SM90_TMA_LOADENS18_INS19_ILi3ELi4ELi3EEES1C_NSY_INSB_IJSH_S1D_EEENSB_IJSD_SH_EEEEEEEvEEEENS_8epilogue10collective18CollectiveEpilogueINS1R_23Sm100TmaWarpSpecializedILi2ELi2ELi32ELb0ELb0EEEJSJ_NSB_IJNSY_ISG_SD_EES1W_EEESK_NSB_IJNSB_IJllllEEESD_SZ_EEESK_S1Z_NS1R_6fusion15FusionCallbacksIS1V_NS20_17LinearCombinationISK_fSK_fLNS_15FloatRoundStyleE2EEESJ_S1X_JEEENSA_5SM1004TMEM4LOAD26SM100_TMEM_LOAD_16dp32b32xES17_S1H_NSA_39AutoVectorizingCopyWithAssumedAlignmentILi128EEENSA_21SM90_TMA_STORE_IM2COLES1H_S2B_S2B_EEEvvEEEEvNT_6ParamsE,"ax",@progbits
	.align	128
.text._ZN7cutlass13device_kernelINS_4conv6kernel13ConvUniversalINS1_16ConvProblemShapeILNS1_8OperatorE1ELi3EEENS1_10collective14CollectiveConvINS1_47MainloopSm100TmaUmmaWarpSpecializedImplicitGemmILS5_1ELi17ELi3ELi1ELi2EN4cute5tupleIJNSA_1CILi1EEESD_SD_EEEEENSB_IJNSC_ILi64EEENSC_ILi128EEENSB_IJSG_EEEEEENS_12float_e4m3_tESK_NSA_8TiledMMAINSA_8MMA_AtomIJNSA_10MMA_TraitsINSA_19SM100_MMA_F8F6F4_SSEJSK_SK_fSG_SH_NSA_17integral_constantINSA_4UMMA5MajorELSR_0EEENSP_ISR_LSR_1EEENSP_INSQ_7ScaleInELSU_0EEESV_EEEEEENSA_6LayoutISE_NSB_IJNSC_ILi0EEESZ_SZ_EEEEENSB_IJNSA_10UnderscoreES12_S12_EEEEENS7_6detail27Sm100ImplicitGemmTileTraitsINSA_20SM90_TMA_LOAD_IM2COLENSA_14ComposedLayoutINSA_7SwizzleILi2ELi4ELi3EEENSA_18smem_ptr_flag_bitsILi8EEENSY_INSB_IJNSC_ILi8EEESG_EEENSB_IJSG_SD_EEEEEEEvEENS16_INSA_13SM90_TMA_LOADENS18_INS19_ILi3ELi4ELi3EEES1C_NSY_INSB_IJSH_S1D_EEENSB_IJSD_SH_EEEEEEEvEEEENS_8epilogue10collective18CollectiveEpilogueINS1R_23Sm100TmaWarpSpecializedILi2ELi2ELi32ELb0ELb0EEEJSJ_NSB_IJNSY_ISG_SD_EES1W_EEESK_NSB_IJNSB_IJllllEEESD_SZ_EEESK_S1Z_NS1R_6fusion15FusionCallbacksIS1V_NS20_17LinearCombinationISK_fSK_fLNS_15FloatRoundStyleE2EEESJ_S1X_JEEENSA_5SM1004TMEM4LOAD26SM100_TMEM_LOAD_16dp32b32xES17_S1H_NSA_39AutoVectorizingCopyWithAssumedAlignmentILi128EEENSA_21SM90_TMA_STORE_IM2COLES1H_S2B_S2B_EEEvvEEEEvNT_6ParamsE:
        .type           _ZN7cutlass13device_kernelINS_4conv6kernel13ConvUniversalINS1_16ConvProblemShapeILNS1_8OperatorE1ELi3EEENS1_10collective14CollectiveConvINS1_47MainloopSm100TmaUmmaWarpSpecializedImplicitGemmILS5_1ELi17ELi3ELi1ELi2EN4cute5tupleIJNSA_1CILi1EEESD_SD_EEEEENSB_IJNSC_ILi64EEENSC_ILi128EEENSB_IJSG_EEEEEENS_12float_e4m3_tESK_NSA_8TiledMMAINSA_8MMA_AtomIJNSA_10MMA_TraitsINSA_19SM100_MMA_F8F6F4_SSEJSK_SK_fSG_SH_NSA_17integral_constantINSA_4UMMA5MajorELSR_0EEENSP_ISR_LSR_1EEENSP_INSQ_7ScaleInELSU_0EEESV_EEEEEENSA_6LayoutISE_NSB_IJNSC_ILi0EEESZ_SZ_EEEEENSB_IJNSA_10UnderscoreES12_S12_EEEEENS7_6detail27Sm100ImplicitGemmTileTraitsINSA_20SM90_TMA_LOAD_IM2COLENSA_14ComposedLayoutINSA_7SwizzleILi2ELi4ELi3EEENSA_18smem_ptr_flag_bitsILi8EEENSY_INSB_IJNSC_ILi8EEESG_EEENSB_IJSG_SD_EEEEEEEvEENS16_INSA_13SM90_TMA_LOADENS18_INS19_ILi3ELi4ELi3EEES1C_NSY_INSB_IJSH_S1D_EEENSB_IJSD_SH_EEEEEEEvEEEENS_8epilogue10collective18CollectiveEpilogueINS1R_23Sm100TmaWarpSpecializedILi2ELi2ELi32ELb0ELb0EEEJSJ_NSB_IJNSY_ISG_SD_EES1W_EEESK_NSB_IJNSB_IJllllEEESD_SZ_EEESK_S1Z_NS1R_6fusion15FusionCallbacksIS1V_NS20_17LinearCombinationISK_fSK_fLNS_15FloatRoundStyleE2EEESJ_S1X_JEEENSA_5SM1004TMEM4LOAD26SM100_TMEM_LOAD_16dp32b32xES17_S1H_NSA_39AutoVectorizingCopyWithAssumedAlignmentILi128EEENSA_21SM90_TMA_STORE_IM2COLES1H_S2B_S2B_EEEvvEEEEvNT_6ParamsE,@function
        .size           _ZN7cutlass13device_kernelINS_4conv6kernel13ConvUniversalINS1_16ConvProblemShapeILNS1_8OperatorE1ELi3EEENS1_10collective14CollectiveConvINS1_47MainloopSm100TmaUmmaWarpSpecializedImplicitGemmILS5_1ELi17ELi3ELi1ELi2EN4cute5tupleIJNSA_1CILi1EEESD_SD_EEEEENSB_IJNSC_ILi64EEENSC_ILi128EEENSB_IJSG_EEEEEENS_12float_e4m3_tESK_NSA_8TiledMMAINSA_8MMA_AtomIJNSA_10MMA_TraitsINSA_19SM100_MMA_F8F6F4_SSEJSK_SK_fSG_SH_NSA_17integral_constantINSA_4UMMA5MajorELSR_0EEENSP_ISR_LSR_1EEENSP_INSQ_7ScaleInELSU_0EEESV_EEEEEENSA_6LayoutISE_NSB_IJNSC_ILi0EEESZ_SZ_EEEEENSB_IJNSA_10UnderscoreES12_S12_EEEEENS7_6detail27Sm100ImplicitGemmTileTraitsINSA_20SM90_TMA_LOAD_IM2COLENSA_14ComposedLayoutINSA_7SwizzleILi2ELi4ELi3EEENSA_18smem_ptr_flag_bitsILi8EEENSY_INSB_IJNSC_ILi8EEESG_EEENSB_IJSG_SD_EEEEEEEvEENS16_INSA_13SM90_TMA_LOADENS18_INS19_ILi3ELi4ELi3EEES1C_NSY_INSB_IJSH_S1D_EEENSB_IJSD_SH_EEEEEEEvEEEENS_8epilogue10collective18CollectiveEpilogueINS1R_23Sm100TmaWarpSpecializedILi2ELi2ELi32ELb0ELb0EEEJSJ_NSB_IJNSY_ISG_SD_EES1W_EEESK_NSB_IJNSB_IJllllEEESD_SZ_EEESK_S1Z_NS1R_6fusion15FusionCallbacksIS1V_NS20_17LinearCombinationISK_fSK_fLNS_15FloatRoundStyleE2EEESJ_S1X_JEEENSA_5SM1004TMEM4LOAD26SM100_TMEM_LOAD_16dp32b32xES17_S1H_NSA_39AutoVectorizingCopyWithAssumedAlignmentILi128EEENSA_21SM90_TMA_STORE_IM2COLES1H_S2B_S2B_EEEvvEEEEvNT_6ParamsE,(.L_x_173 - _ZN7cutlass13device_kernelINS_4conv6kernel13ConvUniversalINS1_16ConvProblemShapeILNS1_8OperatorE1ELi3EEENS1_10collective14CollectiveConvINS1_47MainloopSm100TmaUmmaWarpSpecializedImplicitGemmILS5_1ELi17ELi3ELi1ELi2EN4cute5tupleIJNSA_1CILi1EEESD_SD_EEEEENSB_IJNSC_ILi64EEENSC_ILi128EEENSB_IJSG_EEEEEENS_12float_e4m3_tESK_NSA_8TiledMMAINSA_8MMA_AtomIJNSA_10MMA_TraitsINSA_19SM100_MMA_F8F6F4_SSEJSK_SK_fSG_SH_NSA_17integral_constantINSA_4UMMA5MajorELSR_0EEENSP_ISR_LSR_1EEENSP_INSQ_7ScaleInELSU_0EEESV_EEEEEENSA_6LayoutISE_NSB_IJNSC_ILi0EEESZ_SZ_EEEEENSB_IJNSA_10UnderscoreES12_S12_EEEEENS7_6detail27Sm100ImplicitGemmTileTraitsINSA_20SM90_TMA_LOAD_IM2COLENSA_14ComposedLayoutINSA_7SwizzleILi2ELi4ELi3EEENSA_18smem_ptr_flag_bitsILi8EEENSY_INSB_IJNSC_ILi8EEESG_EEENSB_IJSG_SD_EEEEEEEvEENS16_INSA_13SM90_TMA_LOADENS18_INS19_ILi3ELi4ELi3EEES1C_NSY_INSB_IJSH_S1D_EEENSB_IJSD_SH_EEEEEEEvEEEENS_8epilogue10collective18CollectiveEpilogueINS1R_23Sm100TmaWarpSpecializedILi2ELi2ELi32ELb0ELb0EEEJSJ_NSB_IJNSY_ISG_SD_EES1W_EEESK_NSB_IJNSB_IJllllEEESD_SZ_EEESK_S1Z_NS1R_6fusion15FusionCallbacksIS1V_NS20_17LinearCombinationISK_fSK_fLNS_15FloatRoundStyleE2EEESJ_S1X_JEEENSA_5SM1004TMEM4LOAD26SM100_TMEM_LOAD_16dp32b32xES17_S1H_NSA_39AutoVectorizingCopyWithAssumedAlignmentILi128EEENSA_21SM90_TMA_STORE_IM2COLES1H_S2B_S2B_EEEvvEEEEvNT_6ParamsE)
        .other          _ZN7cutlass13device_kernelINS_4conv6kernel13ConvUniversalINS1_16ConvProblemShapeILNS1_8OperatorE1ELi3EEENS1_10collective14CollectiveConvINS1_47MainloopSm100TmaUmmaWarpSpecializedImplicitGemmILS5_1ELi17ELi3ELi1ELi2EN4cute5tupleIJNSA_1CILi1EEESD_SD_EEEEENSB_IJNSC_ILi64EEENSC_ILi128EEENSB_IJSG_EEEEEENS_12float_e4m3_tESK_NSA_8TiledMMAINSA_8MMA_AtomIJNSA_10MMA_TraitsINSA_19SM100_MMA_F8F6F4_SSEJSK_SK_fSG_SH_NSA_17integral_constantINSA_4UMMA5MajorELSR_0EEENSP_ISR_LSR_1EEENSP_INSQ_7ScaleInELSU_0EEESV_EEEEEENSA_6LayoutISE_NSB_IJNSC_ILi0EEESZ_SZ_EEEEENSB_IJNSA_10UnderscoreES12_S12_EEEEENS7_6detail27Sm100ImplicitGemmTileTraitsINSA_20SM90_TMA_LOAD_IM2COLENSA_14ComposedLayoutINSA_7SwizzleILi2ELi4ELi3EEENSA_18smem_ptr_flag_bitsILi8EEENSY_INSB_IJNSC_ILi8EEESG_EEENSB_IJSG_SD_EEEEEEEvEENS16_INSA_13SM90_TMA_LOADENS18_INS19_ILi3ELi4ELi3EEES1C_NSY_INSB_IJSH_S1D_EEENSB_IJSD_SH_EEEEEEEvEEEENS_8epilogue10collective18CollectiveEpilogueINS1R_23Sm100TmaWarpSpecializedILi2ELi2ELi32ELb0ELb0EEEJSJ_NSB_IJNSY_ISG_SD_EES1W_EEESK_NSB_IJNSB_IJllllEEESD_SZ_EEESK_S1Z_NS1R_6fusion15FusionCallbacksIS1V_NS20_17LinearCombinationISK_fSK_fLNS_15FloatRoundStyleE2EEESJ_S1X_JEEENSA_5SM1004TMEM4LOAD26SM100_TMEM_LOAD_16dp32b32xES17_S1H_NSA_39AutoVectorizingCopyWithAssumedAlignmentILi128EEENSA_21SM90_TMA_STORE_IM2COLES1H_S2B_S2B_EEEvvEEEEvNT_6ParamsE,@"STO_CUDA_ENTRY STV_DEFAULT"
_ZN7cutlass13device_kernelINS_4conv6kernel13ConvUniversalINS1_16ConvProblemShapeILNS1_8OperatorE1ELi3EEENS1_10collective14CollectiveConvINS1_47MainloopSm100TmaUmmaWarpSpecializedImplicitGemmILS5_1ELi17ELi3ELi1ELi2EN4cute5tupleIJNSA_1CILi1EEESD_SD_EEEEENSB_IJNSC_ILi64EEENSC_ILi128EEENSB_IJSG_EEEEEENS_12float_e4m3_tESK_NSA_8TiledMMAINSA_8MMA_AtomIJNSA_10MMA_TraitsINSA_19SM100_MMA_F8F6F4_SSEJSK_SK_fSG_SH_NSA_17integral_constantINSA_4UMMA5MajorELSR_0EEENSP_ISR_LSR_1EEENSP_INSQ_7ScaleInELSU_0EEESV_EEEEEENSA_6LayoutISE_NSB_IJNSC_ILi0EEESZ_SZ_EEEEENSB_IJNSA_10UnderscoreES12_S12_EEEEENS7_6detail27Sm100ImplicitGemmTileTraitsINSA_20SM90_TMA_LOAD_IM2COLENSA_14ComposedLayoutINSA_7SwizzleILi2ELi4ELi3EEENSA_18smem_ptr_flag_bitsILi8EEENSY_INSB_IJNSC_ILi8EEESG_EEENSB_IJSG_SD_EEEEEEEvEENS16_INSA_13SM90_TMA_LOADENS18_INS19_ILi3ELi4ELi3EEES1C_NSY_INSB_IJSH_S1D_EEENSB_IJSD_SH_EEEEEEEvEEEENS_8epilogue10collective18CollectiveEpilogueINS1R_23Sm100TmaWarpSpecializedILi2ELi2ELi32ELb0ELb0EEEJSJ_NSB_IJNSY_ISG_SD_EES1W_EEESK_NSB_IJNSB_IJllllEEESD_SZ_EEESK_S1Z_NS1R_6fusion15FusionCallbacksIS1V_NS20_17LinearCombinationISK_fSK_fLNS_15FloatRoundStyleE2EEESJ_S1X_JEEENSA_5SM1004TMEM4LOAD26SM100_TMEM_LOAD_16dp32b32xES17_S1H_NSA_39AutoVectorizingCopyWithAssumedAlignmentILi128EEENSA_21SM90_TMA_STORE_IM2COLES1H_S2B_S2B_EEEvvEEEEvNT_6ParamsE:
[----:B------:R-:W1:Y:S01]  /*0000*/  LDC R1, c[0x0][0x37c] ;  /* 0x0000df00ff017b82 */ /* 0x000e620000000800 */
[----:B------:R-:W2:Y:S01]  /*0010*/  S2R R92, SR_TID.X ;  /* 0x00000000005c7919 */ /* 0x000ea20000002100 */
[----:B------:R-:W3:Y:S01]  /*0020*/  LDCU.64 UR8, c[0x0][0x990] ;  /* 0x00013200ff0877ac */ /* 0x000ee20008000a00 */
[----:B-1----:R-:W-:Y:S01]  /*0030*/  VIADD R1, R1, 0xfffffff8 ;  /* 0xfffffff801017836 */ /* 0x002fe20000000000 */
[----:B------:R-:W-:Y:S02]  /*0040*/  PRMT R94, RZ, 0x7610, R94 ;  /* 0x00007610ff5e7816 */ /* 0x000fe4000000005e */
[----:B------:R-:W-:Y:S01]  /*0050*/  ELECT P3, URZ, PT ;  /* 0x0000000000ff782f */ /* 0x000fe20003860000 */
[----:B---3--:R-:W-:-:S04]  /*0060*/  UISETP.NE.U32.AND UP0, UPT, UR8, URZ, UPT ;  /* 0x000000ff0800728c */ /* 0x008fc8000bf05070 */
[----:B------:R-:W-:Y:S01]  /*0070*/  UISETP.NE.AND.EX UP0, UPT, UR9, URZ, UPT, UP0 ;  /* 0x000000ff0900728c */ /* 0x000fe2000bf05300 */
[----:B--2---:R-:W-:-:S05]  /*0080*/  SHF.R.U32.HI R95, RZ, 0x5, R92 ;  /* 0x00000005ff5f7819 */ /* 0x004fca000001165c */
[----:B------:R-:W1:Y:S02]  /*0090*/  SHFL.IDX PT, R0, R95, RZ, 0x1f ;  /* 0x00001fff5f007589 */ /* 0x000e6400000e0000 */
[----:B-1----:R-:W-:Y:S01]  /*00a0*/  R2UR UR18, R0 ;  /* 0x00000000001272ca */ /* 0x002fe200000e0000 */
[----:B------:R-:W-:-:S14]  /*00b0*/  BRA.U UP0, `(.L_x_0) ;  /* 0x0000000100307547 */ /* 0x000fdc000b800000 */
[----:B------:R-:W1:Y:S02]  /*00c0*/  LDCU.64 UR4, c[0x0][0x988] ;  /* 0x00013100ff0477ac */ /* 0x000e640008000a00 */
[----:B-1----:R-:W-:-:S04]  /*00d0*/  UISETP.NE.U32.AND UP0, UPT, UR4, URZ, UPT ;  /* 0x000000ff0400728c */ /* 0x002fc8000bf05070 */
[----:B------:R-:W-:-:S09]  /*00e0*/  UISETP.NE.AND.EX UP0, UPT, UR5, URZ, UPT, UP0 ;  /* 0x000000ff0500728c */ /* 0x000fd2000bf05300 */
[----:B------:R-:W-:Y:S05]  /*00f0*/  BRA.U !UP0, `(.L_x_1) ;  /* 0x0000000108147547 */ /* 0x000fea000b800000 */
[----:B------:R-:W1:Y:S01]  /*0100*/  LDC.64 R2, c[0x0][0x988] ;  /* 0x00026200ff027b82 */ /* 0x000e620000000a00 */
[----:B------:R-:W1:Y:S02]  /*0110*/  LDCU.64 UR4, c[0x0][0x358] ;  /* 0x00006b00ff0477ac */ /* 0x000e640008000a00 */
[----:B-1----:R1:W5:Y:S01]  /*0120*/  LDG.E R41, desc[UR4][R2.64] ;  /* 0x0000000402297981 */ /* 0x002362000c1e1900 */
[----:B------:R-:W-:Y:S01]  /*0130*/  HFMA2 R94, -RZ, RZ, 0, 5.9604644775390625e-08 ;  /* 0x00000001ff5e7431 */ /* 0x000fe200000001ff */
[----:B------:R-:W-:Y:S05]  /*0140*/  BRA `(.L_x_0) ;  /* 0x00000000000c7947 */ /* 0x000fea0003800000 */
.L_x_1:
[----:B------:R-:W1:Y:S01]  /*0150*/  LDCU UR4, c[0x0][0x980] ;  /* 0x00013000ff0477ac */ /* 0x000e620008000800 */
[----:B------:R-:W-:Y:S01]  /*0160*/  HFMA2 R94, -RZ, RZ, 0, 5.9604644775390625e-08 ;  /* 0x00000001ff5e7431 */ /* 0x000fe200000001ff */
[----:B-1----:R-:W-:-:S07]  /*0170*/  MOV R41, UR4 ;  /* 0x0000000400297c02 */ /* 0x002fce0008000f00 */
.L_x_0:
[----:B------:R-:W2:Y:S02]  /*0180*/  LDCU.64 UR4, c[0x0][0x9b0] ;  /* 0x00013600ff0477ac */ /* 0x000ea40008000a00 */
[----:B--2---:R-:W-:-:S04]  /*0190*/  UISETP.NE.U32.AND UP0, UPT, UR4, URZ, UPT ;  /* 0x000000ff0400728c */ /* 0x004fc8000bf05070 */
[----:B------:R-:W-:-:S09]  /*01a0*/  UISETP.NE.AND.EX UP0, UPT, UR5, URZ, UPT, UP0 ;  /* 0x000000ff0500728c */ /* 0x000fd2000bf05300 */
[----:B------:R-:W-:Y:S05]  /*01b0*/  BRA.U UP0, `(.L_x_2) ;  /* 0x0000000100287547 */ /* 0x000fea000b800000 */
[----:B------:R-:W2:Y:S02]  /*01c0*/  LDCU.64 UR4, c[0x0][0x9a8] ;  /* 0x00013500ff0477ac */ /* 0x000ea40008000a00 */
[----:B--2---:R-:W-:-:S04]  /*01d0*/  UISETP.NE.U32.AND UP0, UPT, UR4, URZ, UPT ;  /* 0x000000ff0400728c */ /* 0x004fc8000bf05070 */
[----:B------:R-:W-:-:S09]  /*01e0*/  UISETP.NE.AND.EX UP0, UPT, UR5, URZ, UPT, UP0 ;  /* 0x000000ff0500728c */ /* 0x000fd2000bf05300 */
[----:B------:R-:W-:Y:S05]  /*01f0*/  BRA.U !UP0, `(.L_x_3) ;  /* 0x0000000108107547 */ /* 0x000fea000b800000 */
[----:B------:R-:W2:Y:S01]  /*0200*/  LDC.64 R38, c[0x0][0x9a8] ;  /* 0x00026a00ff267b82 */ /* 0x000ea20000000a00 */
[----:B------:R-:W2:Y:S02]  /*0210*/  LDCU.64 UR4, c[0x0][0x358] ;  /* 0x00006b00ff0477ac */ /* 0x000ea40008000a00 */
[----:B--2---:R2:W5:Y:S01]  /*0220*/  LDG.E R38, desc[UR4][R38.64] ;  /* 0x0000000426267981 */ /* 0x004562000c1e1900 */
[----:B------:R-:W-:Y:S05]  /*0230*/  BRA `(.L_x_2) ;  /* 0x0000000000087947 */ /* 0x000fea0003800000 */
.L_x_3:
[----:B------:R-:W2:Y:S02]  /*0240*/  LDCU UR4, c[0x0][0x9a0] ;  /* 0x00013400ff0477ac */ /* 0x000ea40008000800 */
[----:B--2---:R-:W-:Y:S02]  /*0250*/  MOV R38, UR4 ;  /* 0x0000000400267c02 */ /* 0x004fe40008000f00 */
.L_x_2:
[----:B------:R-:W-:Y:S01]  /*0260*/  IMAD.U32 R0, RZ, RZ, UR18 ;  /* 0x00000012ff007e24 */ /* 0x000fe2000f8e00ff */
[----:B------:R-:W-:Y:S04]  /*0270*/  BSSY.RECONVERGENT B0, `(.L_x_4) ;  /* 0x000000c000007945 */ /* 0x000fe80003800200 */
[C---:B------:R-:W-:Y:S02]  /*0280*/  ISETP.NE.OR P1, PT, R0.reuse, 0x1, !P3 ;  /* 0x000000010000780c */ /* 0x040fe40005f25670 */
[----:B------:R-:W-:-:S11]  /*0290*/  ISETP.NE.OR P0, PT, R0, 0x3, !P3 ;  /* 0x000000030000780c */ /* 0x000fd60005f05670 */
[----:B------:R-:W-:Y:S05]  /*02a0*/  @P1 BRA `(.L_x_5) ;  /* 0x0000000000201947 */ /* 0x000fea0003800000 */
[----:B------:R-:W3:Y:S02]  /*02b0*/  LDCU.64 UR4, c[0x0][0x348] ;  /* 0x00006900ff0477ac */ /* 0x000ee40008000a00 */
[----:B---3--:R-:W-:Y:S02]  /*02c0*/  UIADD3 UR6, UP1, UPT, UR4, 0x80, URZ ;  /* 0x0000008004067890 */ /* 0x008fe4000ff3e0ff */
[----:B------:R-:W-:Y:S02]  /*02d0*/  UIADD3 UR4, UP0, UPT, UR4, 0x200, URZ ;  /* 0x0000020004047890 */ /* 0x000fe4000ff1e0ff */
[----:B------:R-:W-:Y:S02]  /*02e0*/  UIADD3.X UR7, UPT, UPT, URZ, UR5, URZ, UP1, !UPT ;  /* 0x00000005ff077290 */ /* 0x000fe40008ffe4ff */
[----:B------:R-:W-:-:S07]  /*02f0*/  UIADD3.X UR5, UPT, UPT, URZ, UR5, URZ, UP0, !UPT ;  /* 0x00000005ff057290 */ /* 0x000fce00087fe4ff */
[----:B------:R3:W-:Y:S02]  /*0300*/  UTMACCTL.PF [UR6] ;  /* 0x00000000060079b9 */ /* 0x0007e40008040000 */
[----:B------:R3:W-:Y:S02]  /*0310*/  UTMACCTL.PF [UR4] ;  /* 0x00000000040079b9 */ /* 0x0007e40008040000 */
[----:B---3--:R-:W-:Y:S01]  /*0320*/  NOP ;  /* 0x0000000000007918 */ /* 0x008fe20000000000 */
.L_x_5:
[----:B------:R-:W-:Y:S05]  /*0330*/  BSYNC.RECONVERGENT B0 ;  /* 0x0000000000007941 */ /* 0x000fea0003800200 */
.L_x_4:
[----:B------:R-:W-:Y:S04]  /*0340*/  BSSY.RECONVERGENT B0, `(.L_x_6) ;  /* 0x000000a000007945 */ /* 0x000fe80003800200 */
        /* <DEDUP_REMOVED lines=9> */
.L_x_7:
[----:B------:R-:W-:Y:S05]  /*03e0*/  BSYNC.RECONVERGENT B0 ;  /* 0x0000000000007941 */ /* 0x000fea0003800200 */
.L_x_6:
[----:B------:R-:W3:Y:S01]  /*03f0*/  LDCU.64 UR4, c[0x0][0x988] ;  /* 0x00013100ff0477ac */ /* 0x000ee20008000a00 */
[----:B------:R-:W-:Y:S02]  /*0400*/  UISETP.EQ.U32.AND UP2, UPT, UR8, URZ, UPT ;  /* 0x000000ff0800728c */ /* 0x000fe4000bf42070 */
[----:B------:R-:W-:Y:S02]  /*0410*/  UPLOP3.LUT UP3, UPT, UPT, UPT, UPT, 0x80, 0x8 ;  /* 0x000000000008789c */ /* 0x000fe40003f6f070 */
[----:B---3--:R-:W-:-:S04]  /*0420*/  UISETP.NE.U32.AND UP0, UPT, UR4, URZ, UPT ;  /* 0x000000ff0400728c */ /* 0x008fc8000bf05070 */
[----:B------:R-:W-:-:S04]  /*0430*/  UISETP.NE.AND.EX UP1, UPT, UR5, URZ, UPT, UP0 ;  /* 0x000000ff0500728c */ /* 0x000fc8000bf25300 */
[----:B------:R-:W-:-:S04]  /*0440*/  UISETP.EQ.OR.EX UP4, UPT, UR9, URZ, !UP1, UP2 ;  /* 0x000000ff0900728c */ /* 0x000fc8000cf82720 */
[----:B------:R-:W-:-:S06]  /*0450*/  UP2UR UR4, UPR, URZ, 0x10 ;  /* 0x00000010ff047883 */ /* 0x000fcc0008000000 */
[----:B------:R-:W-:Y:S01]  /*0460*/  MOV R105, UR4 ;  /* 0x0000000400697c02 */ /* 0x000fe20008000f00 */
[----:B------:R-:W-:Y:S06]  /*0470*/  BRA.U !UP4, `(.L_x_8) ;  /* 0x000000010c207547 */ /* 0x000fec000b800000 */
[----:B------:R-:W-:Y:S01]  /*0480*/  UISETP.NE.U32.AND UP2, UPT, UR8, URZ, UPT ;  /* 0x000000ff0800728c */ /* 0x000fe2000bf45070 */
[----:B-----5:R-:W-:Y:S01]  /*0490*/  FSETP.NEU.AND P0, PT, R41, RZ, PT ;  /* 0x000000ff2900720b */ /* 0x020fe20003f0d000 */
[----:B------:R-:W-:Y:S02]  /*04a0*/  USEL UR4, URZ, 0xffffffff, UP1 ;  /* 0xffffffffff047887 */ /* 0x000fe40008800000 */
[----:B------:R-:W-:-:S10]  /*04b0*/  UISETP.NE.AND.EX UP2, UPT, UR9, URZ, UPT, UP2 ;  /* 0x000000ff0900728c */ /* 0x000fd4000bf45320 */
[----:B------:R-:W-:Y:S01]  /*04c0*/  VOTEU.ANY UP0, P0 ;  /* 0x0000000000ff7886 */ /* 0x000fe20000000100 */
[----:B------:R-:W-:-:S04]  /*04d0*/  @!UP2 USEL UR4, URZ, 0xffffffff, UP0 ;  /* 0xffffffffff04a887 */ /* 0x000fc80008000000 */
[----:B------:R-:W-:-:S04]  /*04e0*/  ULOP3.LUT UR4, UR4, 0x1, URZ, 0xc0, !UPT ;  /* 0x0000000104047892 */ /* 0x000fc8000f8ec0ff */
[----:B------:R-:W-:-:S11]  /*04f0*/  UISETP.NE.U32.AND UP3, UPT, UR4, 0x1, UPT ;  /* 0x000000010400788c */ /* 0x000fd6000bf65070 */
.L_x_8:
[----:B-1----:R-:W1:Y:S01]  /*0500*/  SHFL.IDX PT, R2, R95, RZ, 0x1f ;  /* 0x00001fff5f027589 */ /* 0x002e6200000e0000 */
[----:B------:R-:W-:-:S04]  /*0510*/  UISETP.NE.AND UP0, UPT, UR18, 0x2, UPT ;  /* 0x000000021200788c */ /* 0x000fc8000bf05270 */
[----:B------:R-:W-:Y:S01]  /*0520*/  USEL UR52, URZ, 0x1, UP0 ;  /* 0x00000001ff347887 */ /* 0x000fe20008000000 */
[----:B-1----:R-:W-:-:S13]  /*0530*/  ISETP.NE.AND P0, PT, R2, RZ, PT ;  /* 0x000000ff0200720c */ /* 0x002fda0003f05270 */
[----:B------:R-:W-:Y:S05]  /*0540*/  @P0 BRA `(.L_x_9) ;  /* 0x0000000000bc0947 */ /* 0x000fea0003800000 */
[----:B------:R-:W-:Y:S01]  /*0550*/  ELECT P0, URZ, PT ;  /* 0x0000000000ff782f */ /* 0x000fe20003800000 */
[----:B------:R-:W-:-:S12]  /*0560*/  BSSY.RECONVERGENT B0, `(.L_x_9) ;  /* 0x000002d000007945 */ /* 0x000fd80003800200 */
[----:B------:R-:W-:Y:S05]  /*0570*/  @!P0 BRA `(.L_x_10) ;  /* 0x0000000000ac8947 */ /* 0x000fea0003800000 */
[----:B------:R-:W1:Y:S01]  /*0580*/  S2UR UR4, SR_CgaCtaId ;  /* 0x00000000000479c3 */ /* 0x000e620000008800 */
[----:B------:R-:W-:Y:S01]  /*0590*/  UMOV UR5, 0x400 ;  /* 0x0000040000057882 */ /* 0x000fe20000000000 */
[----:B------:R-:W-:Y:S02]  /*05a0*/  UMOV UR6, 0x1 ;  /* 0x0000000100067882 */ /* 0x000fe40000000000 */
[----:B------:R-:W-:-:S04]  /*05b0*/  UIADD3 UR6, UPT, UPT, -UR6, 0x100000, URZ ;  /* 0x0010000006067890 */ /* 0x000fc8000fffe1ff */
[----:B------:R-:W-:Y:S02]  /*05c0*/  USHF.L.U32 UR7, UR6, 0xb, URZ ;  /* 0x0000000b06077899 */ /* 0x000fe400080006ff */
[----:B------:R-:W-:Y:S02]  /*05d0*/  USHF.L.U32 UR6, UR6, 0x1, URZ ;  /* 0x0000000106067899 */ /* 0x000fe400080006ff */
[----:B-1----:R-:W-:Y:S01]  /*05e0*/  ULEA UR4, UR4, UR5, 0x18 ;  /* 0x0000000504047291 */ /* 0x002fe2000f8ec0ff */
[----:B------:R-:W1:Y:S11]  /*05f0*/  FENCE.VIEW.ASYNC.S ;  /* 0x00000000000073c6 */ /* 0x000e760000000000 */
[----:B-1----:R1:W3:Y:S01]  /*0600*/  SYNCS.EXCH.64 URZ, [UR4], UR6 ;  /* 0x0000000604ff75b2 */ /* 0x0022e20008000100 */
[----:B------:R1:W4:Y:S01]  /*0610*/  SYNCS.EXCH.64 URZ, [UR4+0x88], UR6 ;  /* 0x0000880604ff75b2 */ /* 0x0003220008000100 */
[----:B------:R1:W1:Y:S01]  /*0620*/  SYNCS.EXCH.64 URZ, [UR4+0x8], UR6 ;  /* 0x0000080604ff75b2 */ /* 0x0002620008000100 */
        /* <DEDUP_REMOVED lines=31> */
[----:B---34-:R-:W-:Y:S01]  /*0820*/  NOP ;  /* 0x0000000000007918 */ /* 0x018fe20000000000 */
.L_x_10:
[----:B-1----:R-:W-:Y:S05]  /*0830*/  BSYNC.RECONVERGENT B0 ;  /* 0x0000000000007941 */ /* 0x002fea0003800200 */
.L_x_9:
[----:B------:R-:W1:Y:S01]  /*0840*/  SHFL.IDX PT, R2, R95, RZ, 0x1f ;  /* 0x00001fff5f027589 */ /* 0x000e6200000e0000 */
[----:B------:R-:W-:Y:S01]  /*0850*/  NOP ;  /* 0x0000000000007918 */ /* 0x000fe20000000000 */
[----:B-1----:R-:W-:-:S13]  /*0860*/  ISETP.NE.AND P0, PT, R2, 0x1, PT ;  /* 0x000000010200780c */ /* 0x002fda0003f05270 */
[----:B------:R-:W-:Y:S05]  /*0870*/  @P0 BRA `(.L_x_11) ;  /* 0x0000000000480947 */ /* 0x000fea0003800000 */
[----:B------:R-:W1:Y:S01]  /*0880*/  S2UR UR4, SR_CgaCtaId ;  /* 0x00000000000479c3 */ /* 0x000e620000008800 */
[----:B------:R-:W-:Y:S01]  /*0890*/  UMOV UR5, 0x400 ;  /* 0x0000040000057882 */ /* 0x000fe20000000000 */
[----:B------:R-:W-:Y:S01]  /*08a0*/  UMOV UR8, 0x20 ;  /* 0x0000002000087882 */ /* 0x000fe20000000000 */
[----:B------:R-:W-:Y:S01]  /*08b0*/  UMOV UR6, 0x80 ;  /* 0x0000008000067882 */ /* 0x000fe20000000000 */
[----:B------:R-:W-:-:S04]  /*08c0*/  UIADD3 UR8, UPT, UPT, -UR8, 0x100000, URZ ;  /* 0x0010000008087890 */ /* 0x000fc8000fffe1ff */
[----:B------:R-:W-:Y:S02]  /*08d0*/  USHF.L.U32 UR9, UR8, 0xb, URZ ;  /* 0x0000000b08097899 */ /* 0x000fe400080006ff */
[----:B------:R-:W-:Y:S02]  /*08e0*/  USHF.L.U32 UR8, UR8, 0x1, URZ ;  /* 0x0000000108087899 */ /* 0x000fe400080006ff */
[----:B------:R-:W-:-:S04]  /*08f0*/  UIADD3 UR6, UPT, UPT, -UR6, 0x100000, URZ ;  /* 0x0010000006067890 */ /* 0x000fc8000fffe1ff */
[----:B------:R-:W-:Y:S02]  /*0900*/  USHF.L.U32 UR7, UR6, 0xb, URZ ;  /* 0x0000000b06077899 */ /* 0x000fe400080006ff */
[----:B------:R-:W-:Y:S01]  /*0910*/  USHF.L.U32 UR6, UR6, 0x1, URZ ;  /* 0x0000000106067899 */ /* 0x000fe200080006ff */
[----:B------:R-:W-:Y:S01]  /*0920*/  ELECT P0, URZ, PT ;  /* 0x0000000000ff782f */ /* 0x000fe20003800000 */
[----:B-1----:R-:W-:Y:S01]  /*0930*/  ULEA UR4, UR4, UR5, 0x18 ;  /* 0x0000000504047291 */ /* 0x002fe2000f8ec0ff */
[----:B------:R-:W1:Y:S11]  /*0940*/  FENCE.VIEW.ASYNC.S ;  /* 0x00000000000073c6 */ /* 0x000e760000000000 */
[----:B-1----:R1:W3:Y:S01]  /*0950*/  SYNCS.EXCH.64 URZ, [UR4+0x110], UR8 ;  /* 0x0001100804ff75b2 */ /* 0x0022e20008000100 */
[----:B------:R1:W4:Y:S01]  /*0960*/  SYNCS.EXCH.64 URZ, [UR4+0x120], UR6 ;  /* 0x0001200604ff75b2 */ /* 0x0003220008000100 */
[----:B------:R1:W1:Y:S01]  /*0970*/  SYNCS.EXCH.64 URZ, [UR4+0x118], UR8 ;  /* 0x0001180804ff75b2 */ /* 0x0002620008000100 */
[----:B------:R1:W1:Y:S01]  /*0980*/  SYNCS.EXCH.64 URZ, [UR4+0x128], UR6 ;  /* 0x0001280604ff75b2 */ /* 0x0002620008000100 */
[----:B------:R-:W-:Y:S01]  /*0990*/  NOP ;  /* 0x0000000000007918 */ /* 0x000fe20000000000 */
.L_x_11:
[----:B------:R-:W2:Y:S01]  /*09a0*/  SHFL.IDX PT, R2, R95, RZ, 0x1f ;  /* 0x00001fff5f027589 */ /* 0x000ea200000e0000 */
[----:B------:R-:W-:Y:S01]  /*09b0*/  NOP ;  /* 0x0000000000007918 */ /* 0x000fe20000000000 */
[----:B--2---:R-:W-:-:S13]  /*09c0*/  ISETP.NE.AND P0, PT, R2, 0x3, PT ;  /* 0x000000030200780c */ /* 0x004fda0003f05270 */
[----:B------:R-:W-:Y:S05]  /*09d0*/  @P0 BRA `(.L_x_12) ;  /* 0x0000000000300947 */ /* 0x000fea0003800000 */
[----:B-1----:R-:W1:Y:S01]  /*09e0*/  S2UR UR6, SR_CgaCtaId ;  /* 0x00000000000679c3 */ /* 0x002e620000008800 */
[----:B------:R-:W-:Y:S01]  /*09f0*/  UMOV UR4, 0x400 ;  /* 0x0000040000047882 */ /* 0x000fe20000000000 */
[----:B------:R-:W-:Y:S01]  /*0a00*/  UMOV UR5, 0x20 ;  /* 0x0000002000057882 */ /* 0x000fe20000000000 */
[----:B------:R-:W-:Y:S01]  /*0a10*/  ELECT P0, URZ, PT ;  /* 0x0000000000ff782f */ /* 0x000fe20003800000 */
[----:B-1----:R-:W-:Y:S02]  /*0a20*/  ULEA UR6, UR6, UR4, 0x18 ;  /* 0x0000000406067291 */ /* 0x002fe4000f8ec0ff */
[----:B------:R-:W-:-:S04]  /*0a30*/  UIADD3 UR4, UPT, UPT, -UR5, 0x100000, URZ ;  /* 0x0010000005047890 */ /* 0x000fc8000fffe1ff */
[----:B------:R-:W-:Y:S02]  /*0a40*/  USHF.L.U32 UR5, UR4, 0xb, URZ ;  /* 0x0000000b04057899 */ /* 0x000fe400080006ff */
[----:B------:R-:W-:Y:S01]  /*0a50*/  USHF.L.U32 UR4, UR4, 0x1, URZ ;  /* 0x0000000104047899 */ /* 0x000fe200080006ff */
[----:B------:R-:W1:Y:S11]  /*0a60*/  FENCE.VIEW.ASYNC.S ;  /* 0x00000000000073c6 */ /* 0x000e760000000000 */
[----:B-1----:R2:W1:Y:S01]  /*0a70*/  SYNCS.EXCH.64 URZ, [UR6+0x130], UR4 ;  /* 0x0001300406ff75b2 */ /* 0x0024620008000100 */
[----:B------:R2:W1:Y:S02]  /*0a80*/  SYNCS.EXCH.64 URZ, [UR6+0x138], UR4 ;  /* 0x0001380406ff75b2 */ /* 0x0004640008000100 */
[----:B--2---:R-:W-:Y:S01]  /*0a90*/  NOP ;  /* 0x0000000000007918 */ /* 0x004fe20000000000 */
.L_x_12:
[----:B------:R-:W2:Y:S01]  /*0aa0*/  SHFL.IDX PT, R2, R95, RZ, 0x1f ;  /* 0x00001fff5f027589 */ /* 0x000ea200000e0000 */
[----:B------:R-:W-:Y:S01]  /*0ab0*/  NOP ;  /* 0x0000000000007918 */ /* 0x000fe20000000000 */
[----:B--2---:R-:W-:-:S13]  /*0ac0*/  ISETP.NE.AND P0, PT, R2, 0x4, PT ;  /* 0x000000040200780c */ /* 0x004fda0003f05270 */
[----:B------:R-:W-:Y:S05]  /*0ad0*/  @P0 BRA `(.L_x_13) ;  /* 0x0000000000440947 */ /* 0x000fea0003800000 */
[----:B-1----:R-:W1:Y:S01]  /*0ae0*/  S2UR UR6, SR_CgaCtaId ;  /* 0x00000000000679c3 */ /* 0x002e620000008800 */
[----:B------:R-:W-:Y:S01]  /*0af0*/  UMOV UR4, 0x100 ;  /* 0x0000010000047882 */ /* 0x000fe20000000000 */
[----:B------:R-:W-:Y:S01]  /*0b00*/  UMOV UR5, 0x400 ;  /* 0x0000040000057882 */ /* 0x000fe20000000000 */
[----:B------:R-:W-:Y:S01]  /*0b10*/  USEL UR4, UR4, 0xe0, UP3 ;  /* 0x000000e004047887 */ /* 0x000fe20009800000 */
[----:B------:R-:W-:Y:S01]  /*0b20*/  UMOV UR8, 0x1 ;  /* 0x0000000100087882 */ /* 0x000fe20000000000 */
[----:B------:R-:W-:Y:S01]  /*0b30*/  ELECT P0, URZ, PT ;  /* 0x0000000000ff782f */ /* 0x000fe20003800000 */
[----:B------:R-:W-:-:S04]  /*0b40*/  UIADD3 UR8, UPT, UPT, -UR8, 0x100000, URZ ;  /* 0x0010000008087890 */ /* 0x000fc8000fffe1ff */
[----:B------:R-:W-:Y:S02]  /*0b50*/  USHF.L.U32 UR9, UR8, 0xb, URZ ;  /* 0x0000000b08097899 */ /* 0x000fe400080006ff */
[----:B------:R-:W-:Y:S02]  /*0b60*/  USHF.L.U32 UR8, UR8, 0x1, URZ ;  /* 0x0000000108087899 */ /* 0x000fe400080006ff */
[----:B-1----:R-:W-:Y:S02]  /*0b70*/  ULEA UR6, UR6, UR5, 0x18 ;  /* 0x0000000506067291 */ /* 0x002fe4000f8ec0ff */
[----:B------:R-:W-:-:S04]  /*0b80*/  UIADD3 UR4, UPT, UPT, -UR4, 0x100000, URZ ;  /* 0x0010000004047890 */ /* 0x000fc8000fffe1ff */
[----:B------:R-:W-:Y:S02]  /*0b90*/  USHF.L.U32 UR5, UR4, 0xb, URZ ;  /* 0x0000000b04057899 */ /* 0x000fe400080006ff */
[----:B------:R-:W-:Y:S01]  /*0ba0*/  USHF.L.U32 UR4, UR4, 0x1, URZ ;  /* 0x0000000104047899 */ /* 0x000fe200080006ff */
[----:B------:R-:W1:Y:S03]  /*0bb0*/  FENCE.VIEW.ASYNC.S ;  /* 0x00000000000073c6 */ /* 0x000e660000000000 */
[----:B-1----:R2:W1:Y:S08]  /*0bc0*/  SYNCS.EXCH.64 URZ, [UR6+0x140], UR8 ;  /* 0x0001400806ff75b2 */ /* 0x0024700008000100 */
[----:B------:R2:W1:Y:S02]  /*0bd0*/  SYNCS.EXCH.64 URZ, [UR6+0x148], UR4 ;  /* 0x0001480406ff75b2 */ /* 0x0004640008000100 */
[----:B--2---:R-:W-:Y:S01]  /*0be0*/  NOP ;  /* 0x0000000000007918 */ /* 0x004fe20000000000 */
.L_x_13:
[----:B------:R-:W2:Y:S01]  /*0bf0*/  SHFL.IDX PT, R2, R95, RZ, 0x1f ;  /* 0x00001fff5f027589 */ /* 0x000ea200000e0000 */
[----:B------:R-:W1:Y:S01]  /*0c00*/  S2UR UR50, SR_CTAID.X ;  /* 0x00000000003279c3 */ /* 0x000e620000002500 */
[----:B------:R-:W-:-:S07]  /*0c10*/  NOP ;  /* 0x0000000000007918 */ /* 0x000fce0000000000 */
[----:B------:R-:W1:Y:S01]  /*0c20*/  S2UR UR24, SR_CTAID.Y ;  /* 0x00000000001879c3 */ /* 0x000e620000002600 */
[----:B--2---:R-:W-:-:S13]  /*0c30*/  ISETP.NE.AND P0, PT, R2, 0x5, PT ;  /* 0x000000050200780c */ /* 0x004fda0003f05270 */
[----:B-1----:R-:W-:Y:S05]  /*0c40*/  @P0 BRA `(.L_x_14) ;  /* 0x0000000000480947 */ /* 0x002fea0003800000 */
        /* <DEDUP_REMOVED lines=13> */
[----:B-1----:R1:W2:Y:S01]  /*0d20*/  SYNCS.EXCH.64 URZ, [UR4+0x150], UR8 ;  /* 0x0001500804ff75b2 */ /* 0x0022a20008000100 */
[----:B------:R1:W1:Y:S01]  /*0d30*/  SYNCS.EXCH.64 URZ, [UR4+0x160], UR6 ;  /* 0x0001600604ff75b2 */ /* 0x0002620008000100 */
[----:B------:R1:W1:Y:S01]  /*0d40*/  SYNCS.EXCH.64 URZ, [UR4+0x158], UR8 ;  /* 0x0001580804ff75b2 */ /* 0x0002620008000100 */
[----:B------:R1:W1:Y:S01]  /*0d50*/  SYNCS.EXCH.64 URZ, [UR4+0x168], UR6 ;  /* 0x0001680604ff75b2 */ /* 0x0002620008000100 */
[----:B------:R-:W-:Y:S01]  /*0d60*/  NOP ;  /* 0x0000000000007918 */ /* 0x000fe20000000000 */
.L_x_14:
[----:B------:R-:W-:-:S05]  /*0d70*/  CS2R.32 R86, SR_CgaSize ;  /* 0x0000000000567805 */ /* 0x000fca0000008a00 */
[----:B------:R-:W-:-:S05]  /*0d80*/  IMAD R86, R86, -0xa0, RZ ;  /* 0xffffff6056567824 */ /* 0x000fca00078e02ff */
[----:B------:R-:W-:-:S14]  /*0d90*/  R2UR UR5, R86 ;  /* 0x00000000560572ca */ /* 0x000fdc00000e0000 */
[----:B------:R-:W3:Y:S01]  /*0da0*/  LDCU UR5, c[0x0][UR5+0x2b0] ;  /* 0x00005600050577ac */ /* 0x000ee20008000800 */
[----:B------:R-:W-:Y:S02]  /*0db0*/  I2FP.F32.U32 R5, UR50 ;  /* 0x0000003200057c45 */ /* 0x000fe40008201000 */
[----:B------:R-:W-:-:S05]  /*0dc0*/  CS2R.32 R3, SR_CgaSize ;  /* 0x0000000000037805 */ /* 0x000fca0000008a00 */
[----:B------:R-:W-:-:S06]  /*0dd0*/  IMAD R3, R3, -0xa0, RZ ;  /* 0xffffff6003037824 */ /* 0x000fcc00078e02ff */
[----:B------:R-:W4:Y:S01]  /*0de0*/  LDC R3, c[0x0][R3+0x2a0] ;  /* 0x0000a80003037b82 */ /* 0x000f220000000800 */
[----:B------:R-:W-:Y:S02]  /*0df0*/  I2FP.F32.U32 R4, UR24 ;  /* 0x0000001800047c45 */ /* 0x000fe40008201000 */
[----:B------:R-:W-:-:S05]  /*0e00*/  CS2R.32 R86, SR_CgaSize ;  /* 0x0000000000567805 */ /* 0x000fca0000008a00 */
[----:B------:R-:W-:-:S05]  /*0e10*/  IMAD R86, R86, -0xa0, RZ ;  /* 0xffffff6056567824 */ /* 0x000fca00078e02ff */
[----:B-1----:R-:W-:-:S14]  /*0e20*/  R2UR UR4, R86 ;  /* 0x00000000560472ca */ /* 0x002fdc00000e0000 */
[----:B------:R-:W1:Y:S01]  /*0e30*/  LDCU UR4, c[0x0][UR4+0x2b4] ;  /* 0x00005680040477ac */ /* 0x000e620008000800 */
[----:B------:R-:W-:Y:S01]  /*0e40*/  NOP ;  /* 0x0000000000007918 */ /* 0x000fe20000000000 */
[----:B------:R-:W2:Y:S01]  /*0e50*/  LDCU UR19, c[0x0][0xc24] ;  /* 0x00018480ff1377ac */ /* 0x000ea20008000800 */
[----:B------:R-:W-:-:S05]  /*0e60*/  CS2R.32 R2, SR_CgaSize ;  /* 0x0000000000027805 */ /* 0x000fca0000008a00 */
[----:B------:R-:W-:-:S06]  /*0e70*/  IMAD R2, R2, -0xa0, RZ ;  /* 0xffffff6002027824 */ /* 0x000fcc00078e02ff */
[----:B------:R-:W4:Y:S01]  /*0e80*/  LDC R2, c[0x0][R2+0x2a4] ;  /* 0x0000a90002027b82 */ /* 0x000f220000000800 */
[----:B---3--:R-:W-:-:S07]  /*0e90*/  FMUL R5, R5, UR5 ;  /* 0x0000000505057c20 */ /* 0x008fce0008400000 */
[----:B------:R-:W3:Y:S01]  /*0ea0*/  S2UR UR51, SR_CTAID.Z ;  /* 0x00000000003379c3 */ /* 0x000ee20000002700 */
[----:B-1----:R-:W-:Y:S01]  /*0eb0*/  FMUL R4, R4, UR4 ;  /* 0x0000000404047c20 */ /* 0x002fe20008400000 */
[----:B------:R-:W1:Y:S01]  /*0ec0*/  F2I.U32.TRUNC.NTZ R86, R5 ;  /* 0x0000000500567305 */ /* 0x000e62000020f000 */
[----:B--2---:R-:W-:-:S07]  /*0ed0*/  UISETP.GE.AND UP0, UPT, UR19, 0x1, UPT ;  /* 0x000000011300788c */ /* 0x004fce000bf06270 */
[----:B------:R-:W2:Y:S01]  /*0ee0*/  F2I.U32.TRUNC.NTZ R73, R4 ;  /* 0x0000000400497305 */ /* 0x000ea2000020f000 */
[----:B-1----:R-:W-:-:S05]  /*0ef0*/  IADD3 R86, PT, PT, -R86, RZ, RZ ;  /* 0x000000ff56567210 */ /* 0x002fca0007ffe1ff */
[----:B----4-:R-:W-:Y:S01]  /*0f00*/  IMAD R86, R3, R86, UR50 ;  /* 0x0000003203567e24 */ /* 0x010fe2000f8e0256 */
[----:B--2---:R-:W-:-:S05]  /*0f10*/  IADD3 R73, PT, PT, -R73, RZ, RZ ;  /* 0x000000ff49497210 */ /* 0x004fca0007ffe1ff */
[----:B------:R-:W-:Y:S01]  /*0f20*/  IMAD R73, R2, R73, UR24 ;  /* 0x0000001802497e24 */ /* 0x000fe2000f8e0249 */
[----:B------:R-:W-:Y:S06]  /*0f30*/  BAR.SYNC.DEFER_BLOCKING 0x0 ;  /* 0x0000000000007b1d */ /* 0x000fec0000010000 */
[----:B---3--:R-:W-:Y:S05]  /*0f40*/  BRA.U !UP0, `(.L_x_15) ;  /* 0x0000000108d47547 */ /* 0x008fea000b800000 */
[----:B------:R-:W1:Y:S01]  /*0f50*/  LDCU.128 UR20, c[0x0][0xc10] ;  /* 0x00018200ff1477ac */ /* 0x000e620008000c00 */
[----:B------:R-:W2:Y:S01]  /*0f60*/  LDCU UR6, c[0x0][0x370] ;  /* 0x00006e00ff0677ac */ /* 0x000ea20008000800 */
[----:B------:R-:W3:Y:S01]  /*0f70*/  LDCU UR4, c[0x0][0x374] ;  /* 0x00006e80ff0477ac */ /* 0x000ee20008000800 */
[----:B------:R-:W4:Y:S01]  /*0f80*/  LDCU UR25, c[0x0][0xc0c] ;  /* 0x00018180ff1977ac */ /* 0x000f220008000800 */
[----:B------:R-:W4:Y:S01]  /*0f90*/  LDCU UR5, c[0x0][0xc20] ;  /* 0x00018400ff0577ac */ /* 0x000f220008000800 */
[----:B------:R-:W4:Y:S01]  /*0fa0*/  LDCU.64 UR16, c[0x0][0xc28] ;  /* 0x00018500ff1077ac */ /* 0x000f220008000a00 */
[----:B-1----:R-:W-:Y:S02]  /*0fb0*/  UISETP.NE.AND UP0, UPT, UR22, 0x1, UPT ;  /* 0x000000011600788c */ /* 0x002fe4000bf05270 */
[----:B---3--:R-:W-:Y:S02]  /*0fc0*/  UIMAD.WIDE.U32 UR8, UR4, UR23, URZ ;  /* 0x00000017040872a5 */ /* 0x008fe4000f8e00ff */
[----:B--2---:R-:W-:-:S02]  /*0fd0*/  UIMAD.WIDE.U32 UR10, UR6, UR20, URZ ;  /* 0x00000014060a72a5 */ /* 0x004fc4000f8e00ff */
[----:B----4-:R-:W-:Y:S02]  /*0fe0*/  UISETP.NE.AND UP2, UPT, UR25, 0x1, UPT ;  /* 0x000000011900788c */ /* 0x010fe4000bf45270 */
[----:B------:R-:W-:Y:S01]  /*0ff0*/  UISETP.NE.AND UP4, UPT, UR19, 0x1, UPT ;  /* 0x000000011300788c */ /* 0x000fe2000bf85270 */
[----:B------:R-:W-:Y:S02]  /*1000*/  UMOV UR8, UR9 ;  /* 0x0000000900087c82 */ /* 0x000fe40008000000 */
[----:B------:R-:W-:Y:S01]  /*1010*/  UMOV UR10, UR11 ;  /* 0x0000000b000a7c82 */ /* 0x000fe20008000000 */
[----:B------:R-:W-:Y:S02]  /*1020*/  @UP0 USHF.R.U32.HI UR4, URZ, UR5, UR8 ;  /* 0x00000005ff040299 */ /* 0x000fe40008011608 */
[----:B------:R-:W-:Y:S02]  /*1030*/  UIMAD.WIDE.U32 UR12, UR24, UR23, URZ ;  /* 0x00000017180c72a5 */ /* 0x000fe4000f8e00ff */
[----:B------:R-:W-:-:S02]  /*1040*/  UIMAD.WIDE.U32 UR8, UR4, UR16, URZ ;  /* 0x00000010040872a5 */ /* 0x000fc4000f8e00ff */
[----:B------:R-:W-:Y:S02]  /*1050*/  @UP2 USHF.R.U32.HI UR6, URZ, UR21, UR10 ;  /* 0x00000015ff062299 */ /* 0x000fe4000801160a */
[----:B------:R-:W-:Y:S02]  /*1060*/  UIMAD.WIDE.U32 UR14, UR50, UR20, URZ ;  /* 0x00000014320e72a5 */ /* 0x000fe4000f8e00ff */
[----:B------:R-:W-:Y:S01]  /*1070*/  UIMAD.WIDE.U32 UR10, UR6, UR16, URZ ;  /* 0x00000010060a72a5 */ /* 0x000fe2000f8e00ff */
[----:B------:R-:W-:Y:S01]  /*1080*/  UMOV UR12, UR13 ;  /* 0x0000000d000c7c82 */ /* 0x000fe20008000000 */
[----:B------:R-:W-:Y:S01]  /*1090*/  UMOV UR8, UR9 ;  /* 0x0000000900087c82 */ /* 0x000fe20008000000 */
[----:B------:R-:W-:Y:S02]  /*10a0*/  USHF.R.U32.HI UR12, URZ, UR5, UR12 ;  /* 0x00000005ff0c7299 */ /* 0x000fe4000801160c */
[----:B------:R-:W-:Y:S01]  /*10b0*/  @UP4 USHF.R.U32.HI UR4, URZ, UR17, UR8 ;  /* 0x00000011ff044299 */ /* 0x000fe20008011608 */
[----:B------:R-:W-:Y:S01]  /*10c0*/  UMOV UR14, UR15 ;  /* 0x0000000f000e7c82 */ /* 0x000fe20008000000 */
[----:B------:R-:W-:Y:S01]  /*10d0*/  UMOV UR10, UR11 ;  /* 0x0000000b000a7c82 */ /* 0x000fe20008000000 */
[----:B------:R-:W-:-:S02]  /*10e0*/  USHF.R.U32.HI UR14, URZ, UR21, UR14 ;  /* 0x00000015ff0e7299 */ /* 0x000fc4000801160e */
[----:B------:R-:W-:Y:S02]  /*10f0*/  USEL UR5, UR24, UR12, !UP0 ;  /* 0x0000000c18057287 */ /* 0x000fe4000c000000 */
[----:B------:R-:W-:Y:S02]  /*1100*/  @UP4 USHF.R.U32.HI UR6, URZ, UR17, UR10 ;  /* 0x00000011ff064299 */ /* 0x000fe4000801160a */
[----:B------:R-:W-:Y:S02]  /*1110*/  UIMAD UR7, UR4, UR19, URZ ;  /* 0x00000013040772a4 */ /* 0x000fe4000f8e02ff */
[----:B------:R-:W-:Y:S02]  /*1120*/  USEL UR4, UR50, UR14, !UP2 ;  /* 0x0000000e32047287 */ /* 0x000fe4000d000000 */
[----:B------:R-:W-:Y:S02]  /*1130*/  UIMAD UR10, UR6, UR19, URZ ;  /* 0x00000013060a72a4 */ /* 0x000fe4000f8e02ff */
[----:B------:R-:W-:-:S02]  /*1140*/  UISETP.GE.AND UP0, UPT, UR5, UR7, UPT ;  /* 0x000000070500728c */ /* 0x000fc4000bf06270 */
[----:B------:R-:W-:Y:S02]  /*1150*/  UIMAD.WIDE.U32 UR8, UR5, UR16, URZ ;  /* 0x00000010050872a5 */ /* 0x000fe4000f8e00ff */
[----:B------:R-:W-:Y:S02]  /*1160*/  UISETP.GE.OR UP0, UPT, UR4, UR10, UP0 ;  /* 0x0000000a0400728c */ /* 0x000fe40008706670 */
[----:B------:R-:W-:Y:S02]  /*1170*/  UIMAD.WIDE.U32 UR10, UR4, UR16, URZ ;  /* 0x00000010040a72a5 */ /* 0x000fe4000f8e00ff */
[----:B------:R-:W-:Y:S01]  /*1180*/  UIADD3 UR10, UPT, UPT, -UR4, URZ, URZ ;  /* 0x000000ff040a7290 */ /* 0x000fe2000fffe1ff */
[----:B------:R-:W-:Y:S01]  /*1190*/  UMOV UR8, UR9 ;  /* 0x0000000900087c82 */ /* 0x000fe20008000000 */
[----:B------:R-:W-:Y:S02]  /*11a0*/  UIADD3 UR9, UPT, UPT, -UR5, URZ, URZ ;  /* 0x000000ff05097290 */ /* 0x000fe4000fffe1ff */
[----:B------:R-:W-:-:S03]  /*11b0*/  USHF.R.U32.HI UR8, URZ, UR17, UR8 ;  /* 0x00000011ff087299 */ /* 0x000fc60008011608 */
[----:B------:R-:W-:Y:S01]  /*11c0*/  @!UP0 UMOV UR7, UR11 ;  /* 0x0000000b00078c82 */ /* 0x000fe20008000000 */
[----:B------:R-:W-:Y:S02]  /*11d0*/  UIMAD UR24, UR22, UR9, UR24 ;  /* 0x00000009161872a4 */ /* 0x000fe4000f8e0218 */
[----:B------:R-:W-:Y:S02]  /*11e0*/  USEL UR8, UR5, UR8, !UP4 ;  /* 0x0000000805087287 */ /* 0x000fe4000e000000 */
[----:B------:R-:W-:Y:S02]  /*11f0*/  @!UP0 USHF.R.U32.HI UR7, URZ, UR17, UR7 ;  /* 0x00000011ff078299 */ /* 0x000fe40008011607 */
[----:B------:R-:W-:Y:S02]  /*1200*/  UIADD3 UR9, UPT, UPT, -UR8, URZ, URZ ;  /* 0x000000ff08097290 */ /* 0x000fe4000fffe1ff */
[----:B------:R-:W-:Y:S02]  /*1210*/  @!UP0 USEL UR7, UR4, UR7, !UP4 ;  /* 0x0000000704078287 */ /* 0x000fe4000e000000 */
[----:B------:R-:W-:-:S02]  /*1220*/  UIMAD UR9, UR19, UR9, UR5 ;  /* 0x00000009130972a4 */ /* 0x000fc4000f8e0205 */
[----:B------:R-:W-:Y:S02]  /*1230*/  @!UP0 UIADD3 UR8, UPT, UPT, UR8, -UR7, URZ ;  /* 0x8000000708088290 */ /* 0x000fe4000fffe0ff */
[----:B------:R-:W-:Y:S02]  /*1240*/  @!UP0 UIMAD UR7, UR9, UR6, UR7 ;  /* 0x00000006090782a4 */ /* 0x000fe4000f8e0207 */
[----:B------:R-:W-:Y:S02]  /*1250*/  @!UP0 UIMAD UR5, UR8, UR19, UR4 ;  /* 0x00000013080582a4 */ /* 0x000fe4000f8e0204 */
[----:B------:R-:W-:Y:S02]  /*1260*/  UIMAD UR6, UR25, UR10, UR50 ;  /* 0x0000000a190672a4 */ /* 0x000fe4000f8e0232 */
[----:B------:R-:W-:Y:S01]  /*1270*/  UIMAD UR24, UR5, UR22, UR24 ;  /* 0x00000016051872a4 */ /* 0x000fe2000f8e0218 */
[----:B------:R-:W-:Y:S02]  /*1280*/  @!UP0 UMOV UR4, UR7 ;  /* 0x0000000700048c82 */ /* 0x000fe40008000000 */
[----:B------:R-:W-:-:S12]  /*1290*/  UIMAD UR50, UR4, UR25, UR6 ;  /* 0x00000019043272a4 */ /* 0x000fd8000f8e0206 */
.L_x_15:
[----:B------:R-:W1:Y:S02]  /*12a0*/  LDCU UR4, c[0x0][0xc30] ;  /* 0x00018600ff0477ac */ /* 0x000e640008000800 */
[----:B-1----:R-:W-:-:S09]  /*12b0*/  UISETP.NE.AND UP0, UPT, UR4, 0x1, UPT ;  /* 0x000000010400788c */ /* 0x002fd2000bf05270 */
[----:B------:R-:W-:Y:S05]  /*12c0*/  BRA.U UP0, `(.L_x_16) ;  /* 0x0000000100447547 */ /* 0x000fea000b800000 */
[----:B------:R-:W1:Y:S01]  /*12d0*/  LDCU.128 UR8, c[0x0][0xc10] ;  /* 0x00018200ff0877ac */ /* 0x000e620008000c00 */
[----:B------:R-:W2:Y:S01]  /*12e0*/  LDCU UR12, c[0x0][0xc0c] ;  /* 0x00018180ff0c77ac */ /* 0x000ea20008000800 */
[----:B------:R-:W3:Y:S01]  /*12f0*/  LDCU UR13, c[0x0][0xc20] ;  /* 0x00018400ff0d77ac */ /* 0x000ee20008000800 */
[----:B-1----:R-:W-:Y:S02]  /*1300*/  UIMAD.WIDE.U32 UR6, UR50, UR8, URZ ;  /* 0x00000008320672a5 */ /* 0x002fe4000f8e00ff */
[----:B------:R-:W-:Y:S02]  /*1310*/  UIMAD.WIDE.U32 UR4, UR24, UR11, URZ ;  /* 0x0000000b180472a5 */ /* 0x000fe4000f8e00ff */
[----:B--2---:R-:W-:Y:S02]  /*1320*/  UISETP.NE.AND UP2, UPT, UR12, 0x1, UPT ;  /* 0x000000010c00788c */ /* 0x004fe4000bf45270 */
[----:B------:R-:W-:Y:S01]  /*1330*/  UISETP.NE.AND UP0, UPT, UR10, 0x1, UPT ;  /* 0x000000010a00788c */ /* 0x000fe2000bf05270 */
[----:B------:R-:W-:-:S02]  /*1340*/  UMOV UR6, UR7 ;  /* 0x0000000700067c82 */ /* 0x000fc40008000000 */
[----:B------:R-:W-:Y:S01]  /*1350*/  UMOV UR4, UR5 ;  /* 0x0000000500047c82 */ /* 0x000fe20008000000 */
[----:B------:R-:W-:Y:S02]  /*1360*/  USHF.R.U32.HI UR6, URZ, UR9, UR6 ;  /* 0x00000009ff067299 */ /* 0x000fe40008011606 */
[----:B---3--:R-:W-:Y:S02]  /*1370*/  USHF.R.U32.HI UR4, URZ, UR13, UR4 ;  /* 0x0000000dff047299 */ /* 0x008fe40008011604 */
[----:B------:R-:W-:Y:S02]  /*1380*/  USEL UR5, UR50, UR6, !UP2 ;  /* 0x0000000632057287 */ /* 0x000fe4000d000000 */
[----:B------:R-:W-:-:S04]  /*1390*/  USEL UR4, UR24, UR4, !UP0 ;  /* 0x0000000418047287 */ /* 0x000fc8000c000000 */
[----:B------:R-:W-:Y:S02]  /*13a0*/  UIADD3 UR6, UPT, UPT, UR5, -UR4, URZ ;  /* 0x8000000405067290 */ /* 0x000fe4000fffe0ff */
[----:B------:R-:W-:Y:S02]  /*13b0*/  UIADD3 UR4, UPT, UPT, -UR5, UR4, URZ ;  /* 0x0000000405047290 */ /* 0x000fe4000fffe1ff */
[----:B------:R-:W-:Y:S02]  /*13c0*/  UIMAD UR24, UR6, UR10, UR24 ;  /* 0x0000000a061872a4 */ /* 0x000fe4000f8e0218 */
[----:B------:R-:W-:-:S12]  /*13d0*/  UIMAD UR50, UR4, UR12, UR50 ;  /* 0x0000000c043272a4 */ /* 0x000fd8000f8e0232 */
.L_x_16:
[----:B------:R-:W-:Y:S01]  /*13e0*/  BAR.SYNC.DEFER_BLOCKING 0x0 ;  /* 0x0000000000007b1d */ /* 0x000fe20000010000 */
[----:B------:R-:W-:Y:S01]  /*13f0*/  UISETP.NE.AND UP0, UPT, UR18, 0x2, UPT ;  /* 0x000000021200788c */ /* 0x000fe2000bf05270 */
[----:B------:R-:W-:Y:S02]  /*1400*/  ISETP.NE.OR P3, PT, R0, 0x2, !P3 ;  /* 0x000000020000780c */ /* 0x000fe40005f65670 */
[----:B------:R-:W-:Y:S02]  /*1410*/  LOP3.LUT R0, R92, 0x1f, RZ, 0xc0, !PT ;  /* 0x0000001f5c007812 */ /* 0x000fe400078ec0ff */
[----:B------:R-:W1:Y:S04]  /*1420*/  LDCU UR39, c[0x0][0xc24] ;  /* 0x00018480ff2777ac */ /* 0x000e680008000800 */
[----:B------:R-:W-:Y:S05]  /*1430*/  BRA.U UP0, `(.L_x_17) ;  /* 0x0000002100407547 */ /* 0x000fea000b800000 */
[----:B------:R-:W2:Y:S01]  /*1440*/  LDCU UR5, c[0x0][0x388] ;  /* 0x00007100ff0577ac */ /* 0x000ea20008000800 */
[----:B------:R-:W-:Y:S01]  /*1450*/  PLOP3.LUT P1, PT, PT, PT, UP3, 0x80, 0x8 ;  /* 0x000000000008781c */ /* 0x000fe20003f2f038 */
[----:B------:R-:W-:Y:S01]  /*1460*/  IMAD.MOV.U32 R2, RZ, RZ, RZ ;  /* 0x000000ffff027224 */ /* 0x000fe200078e00ff */
[----:B------:R-:W-:Y:S01]  /*1470*/  ISETP.EQ.OR P2, PT, R0, RZ, P3 ;  /* 0x000000ff0000720c */ /* 0x000fe20001f42670 */
[----:B------:R-:W3:Y:S01]  /*1480*/  LDCU UR8, c[0x0][0x38c] ;  /* 0x00007180ff0877ac */ /* 0x000ee20008000800 */
[----:B------:R-:W-:Y:S01]  /*1490*/  PLOP3.LUT P1, PT, P1, PT, PT, 0x8, 0x80 ;  /* 0x000000000080781c */ /* 0x000fe20000f2e170 */
[----:B------:R-:W4:Y:S01]  /*14a0*/  LDCU.64 UR6, c[0x0][0x390] ;  /* 0x00007200ff0677ac */ /* 0x000f220008000a00 */
[----:B------:R-:W1:Y:S01]  /*14b0*/  LDCU UR53, c[0x0][0x370] ;  /* 0x00006e00ff3577ac */ /* 0x000e620008000800 */
[----:B------:R-:W1:Y:S01]  /*14c0*/  LDCU.64 UR42, c[0x0][0x348] ;  /* 0x00006900ff2a77ac */ /* 0x000e620008000a00 */
[----:B--2---:R-:W-:Y:S01]  /*14d0*/  UIADD3 UR5, UPT, UPT, UR5, 0x3f, URZ ;  /* 0x0000003f05057890 */ /* 0x004fe2000fffe0ff */
[----:B------:R-:W2:Y:S03]  /*14e0*/  LDCU UR52, c[0x0][0x374] ;  /* 0x00006e80ff3477ac */ /* 0x000ea60008000800 */
[----:B------:R-:W-:Y:S01]  /*14f0*/  USHF.R.S32.HI UR4, URZ, 0x1f, UR5 ;  /* 0x0000001fff047899 */ /* 0x000fe20008011405 */
[----:B------:R-:W-:Y:S01]  /*1500*/  UMOV UR26, 0x1 ;  /* 0x00000001001a7882 */ /* 0x000fe20000000000 */
[----:B------:R-:W-:-:S02]  /*1510*/  UMOV UR31, URZ ;  /* 0x000000ff001f7c82 */ /* 0x000fc40008000000 */
[----:B------:R-:W-:Y:S01]  /*1520*/  ULEA.HI UR4, UR4, UR5, URZ, 0x6 ;  /* 0x0000000504047291 */ /* 0x000fe2000f8f30ff */
[----:B------:R-:W-:Y:S01]  /*1530*/  UMOV UR36, URZ ;  /* 0x000000ff00247c82 */ /* 0x000fe20008000000 */
[----:B------:R-:W-:Y:S02]  /*1540*/  UMOV UR38, URZ ;  /* 0x000000ff00267c82 */ /* 0x000fe40008000000 */
[----:B------:R-:W-:-:S04]  /*1550*/  USHF.R.S32.HI UR4, URZ, 0x6, UR4 ;  /* 0x00000006ff047899 */ /* 0x000fc80008011404 */
[----:B---3--:R-:W-:-:S04]  /*1560*/  UIMAD UR4, UR4, UR8, URZ ;  /* 0x00000008040472a4 */ /* 0x008fc8000f8e02ff */
[----:B----4-:R-:W-:-:S04]  /*1570*/  UIMAD UR4, UR4, UR6, URZ ;  /* 0x00000006040472a4 */ /* 0x010fc8000f8e02ff */
[----:B------:R-:W-:-:S04]  /*1580*/  UIMAD UR54, UR4, UR7, URZ ;  /* 0x00000007043672a4 */ /* 0x000fc8000f8e02ff */
[----:B------:R-:W-:Y:S02]  /*1590*/  UISETP.NE.AND UP1, UPT, UR54, URZ, UPT ;  /* 0x000000ff3600728c */ /* 0x000fe4000bf25270 */
[----:B------:R-:W-:-:S04]  /*15a0*/  UISETP.LT.U32.AND UP0, UPT, UR54, 0x11, UPT ;  /* 0x000000113600788c */ /* 0x000fc8000bf01070 */
[----:B------:R-:W-:-:S04]  /*15b0*/  USEL UR4, UR54, 0x11, UP0 ;  /* 0x0000001136047887 */ /* 0x000fc80008000000 */
[----:B------:R-:W-:Y:S02]  /*15c0*/  UIADD3 UR5, UPT, UPT, UR4, -0x1, URZ ;  /* 0xffffffff04057890 */ /* 0x000fe4000fffe0ff */
[----:B------:R-:W-:Y:S02]  /*15d0*/  @!UP1 UIADD3 UR5, UPT, UPT, UR4, URZ, URZ ;  /* 0x000000ff04059290 */ /* 0x000fe4000fffe0ff */
[----:B------:R-:W-:Y:S02]  /*15e0*/  UIADD3 UR51, UPT, UPT, UR54, -UR4, URZ ;  /* 0x8000000436337290 */ /* 0x000fe4000fffe0ff */
[----:B-12---:R-:W-:-:S12]  /*15f0*/  UIADD3 UR55, UPT, UPT, UR5, 0x1, URZ ;  /* 0x0000000105377890 */ /* 0x006fd8000fffe0ff */
.L_x_33:
[----:B------:R-:W1:Y:S01]  /*1600*/  S2UR UR30, SR_CgaCtaId ;  /* 0x00000000001e79c3 */ /* 0x000e620000008800 */
[----:B------:R-:W-:Y:S01]  /*1610*/  UMOV UR4, 0x400 ;  /* 0x0000040000047882 */ /* 0x000fe20000000000 */
[----:B------:R-:W-:Y:S01]  /*1620*/  MOV R0, UR26 ;  /* 0x0000001a00007c02 */ /* 0x000fe20008000f00 */
[----:B------:R-:W-:Y:S02]  /*1630*/  UISETP.NE.AND UP0, UPT, UR54, URZ, UPT ;  /* 0x000000ff3600728c */ /* 0x000fe4000bf05270 */
[----:B------:R-:W-:Y:S01]  /*1640*/  USHF.L.U32 UR44, UR50, 0x6, URZ ;  /* 0x00000006322c7899 */ /* 0x000fe200080006ff */
[----:B------:R-:W-:Y:S01]  /*1650*/  SHF.L.U32 R0, R0, 0x1f, RZ ;  /* 0x0000001f00007819 */ /* 0x000fe200000006ff */
[----:B------:R-:W-:Y:S01]  /*1660*/  USHF.L.U32 UR18, UR24, 0x7, URZ ;  /* 0x0000000718127899 */ /* 0x000fe200080006ff */
[----:B------:R-:W-:Y:S01]  /*1670*/  UMOV UR27, URZ ;  /* 0x000000ff001b7c82 */ /* 0x000fe20008000000 */
[----:B------:R-:W-:Y:S01]  /*1680*/  UMOV UR22, URZ ;  /* 0x000000ff00167c82 */ /* 0x000fe20008000000 */
[----:B------:R-:W-:Y:S01]  /*1690*/  UMOV UR21, URZ ;  /* 0x000000ff00157c82 */ /* 0x000fe20008000000 */
[----:B------:R-:W-:Y:S01]  /*16a0*/  UMOV UR20, URZ ;  /* 0x000000ff00147c82 */ /* 0x000fe20008000000 */
[----:B-1----:R-:W-:-:S04]  /*16b0*/  ULEA UR30, UR30, UR4, 0x18 ;  /* 0x000000041e1e7291 */ /* 0x002fc8000f8ec0ff */
[----:B------:R-:W-:-:S09]  /*16c0*/  ULEA UR4, UR31, UR30, 0x3 ;  /* 0x0000001e1f047291 */ /* 0x000fd2000f8e18ff */
[----:B------:R1:W2:Y:S01]  /*16d0*/  SYNCS.PHASECHK.TRANS64.TRYWAIT P0, [UR4+0x88], R0 ;  /* 0x00008800ff0075a7 */ /* 0x0002a20008001104 */
[----:B------:R-:W-:Y:S05]  /*16e0*/  BRA.U !UP0, `(.L_x_18) ;  /* 0x0000000508987547 */ /* 0x000fea000b800000 */
[----:B------:R-:W3:Y:S01]  /*16f0*/  LDCU.128 UR12, c[0x0][0x480] ;  /* 0x00009000ff0c77ac */ /* 0x000ee20008000c00 */
[----:B------:R-:W4:Y:S01]  /*1700*/  LDCU.128 UR8, c[0x0][0x490] ;  /* 0x00009200ff0877ac */ /* 0x000f220008000c00 */
[----:B------:R-:W1:Y:S01]  /*1710*/  LDCU.64 UR20, c[0x0][0x4c0] ;  /* 0x00009800ff1477ac */ /* 0x000e620008000a00 */
[----:B------:R-:W1:Y:S01]  /*1720*/  LDCU.64 UR16, c[0x0][0x4f0] ;  /* 0x00009e00ff1077ac */ /* 0x000e620008000a00 */
[----:B------:R-:W1:Y:S01]  /*1730*/  LDCU UR19, c[0x0][0x4c8] ;  /* 0x00009900ff1377ac */ /* 0x000e620008000800 */
[----:B---3--:R-:W-:Y:S02]  /*1740*/  UIMAD.WIDE.U32 UR4, UR44, UR13, URZ ;  /* 0x0000000d2c0472a5 */ /* 0x008fe4000f8e00ff */
[----:B------:R-:W-:Y:S02]  /*1750*/  UISETP.NE.AND UP0, UPT, UR12, 0x1, UPT ;  /* 0x000000010c00788c */ /* 0x000fe4000bf05270 */
[----:B------:R-:W-:Y:S01]  /*1760*/  USHF.R.U32.HI UR5, URZ, UR14, UR5 ;  /* 0x0000000eff057299 */ /* 0x000fe20008011605 */
[----:B------:R-:W3:Y:S03]  /*1770*/  LDCU UR45, c[0x0][0x38c] ;  /* 0x00007180ff2d77ac */ /* 0x000ee60008000800 */
[----:B------:R-:W-:-:S02]  /*1780*/  USEL UR5, UR44, UR5, !UP0 ;  /* 0x000000052c057287 */ /* 0x000fc4000c000000 */
[----:B------:R-:W-:Y:S02]  /*1790*/  UISETP.NE.AND UP0, UPT, UR15, 0x1, UPT ;  /* 0x000000010f00788c */ /* 0x000fe4000bf05270 */
[----:B----4-:R-:W-:Y:S01]  /*17a0*/  UIMAD.WIDE.U32 UR6, UR5, UR8, URZ ;  /* 0x00000008050672a5 */ /* 0x010fe2000f8e00ff */
[----:B------:R-:W4:Y:S01]  /*17b0*/  LDCU UR8, c[0x0][0x4a0] ;  /* 0x00009400ff0877ac */ /* 0x000f220008000800 */
[----:B------:R-:W1:Y:S05]  /*17c0*/  LDCU UR23, c[0x0][0x4cc] ;  /* 0x00009980ff1777ac */ /* 0x000e6a0008000800 */
[----:B------:R-:W-:Y:S01]  /*17d0*/  UMOV UR4, UR7 ;  /* 0x0000000700047c82 */ /* 0x000fe20008000000 */
[----:B------:R-:W1:Y:S01]  /*17e0*/  LDCU.64 UR40, c[0x0][0x390] ;  /* 0x00007200ff2877ac */ /* 0x000e620008000a00 */
[----:B------:R-:W-:Y:S01]  /*17f0*/  USHF.R.U32.HI UR4, URZ, UR9, UR4 ;  /* 0x00000009ff047299 */ /* 0x000fe20008011604 */
[----:B------:R-:W1:Y:S03]  /*1800*/  LDCU UR9, c[0x0][0x4ec] ;  /* 0x00009d80ff0977ac */ /* 0x000e660008000800 */
[----:B------:R-:W-:-:S02]  /*1810*/  USEL UR4, UR5, UR4, !UP0 ;  /* 0x0000000405047287 */ /* 0x000fc4000c000000 */
[----:B------:R-:W-:Y:S02]  /*1820*/  UISETP.NE.AND UP0, UPT, UR10, 0x1, UPT ;  /* 0x000000010a00788c */ /* 0x000fe4000bf05270 */
[----:B------:R-:W-:Y:S01]  /*1830*/  UIMAD.WIDE.U32 UR6, UR4, UR11, URZ ;  /* 0x0000000b040672a5 */ /* 0x000fe2000f8e00ff */
[----:B------:R-:W1:Y:S01]  /*1840*/  LDCU.64 UR24, c[0x0][0x4d0] ;  /* 0x00009a00ff1877ac */ /* 0x000e620008000a00 */
[----:B------:R-:W-:-:S05]  /*1850*/  UIADD3 UR38, UPT, UPT, UR55, UR36, URZ ;  /* 0x0000002437267290 */ /* 0x000fca000fffe0ff */
[----:B------:R-:W-:Y:S01]  /*1860*/  UMOV UR6, UR7 ;  /* 0x0000000700067c82 */ /* 0x000fe20008000000 */
[----:B------:R-:W-:Y:S02]  /*1870*/  UIADD3 UR7, UPT, UPT, -UR4, URZ, URZ ;  /* 0x000000ff04077290 */ /* 0x000fe4000fffe1ff */
[----:B----4-:R-:W-:Y:S02]  /*1880*/  USHF.R.U32.HI UR6, URZ, UR8, UR6 ;  /* 0x00000008ff067299 */ /* 0x010fe40008011606 */
[----:B------:R-:W-:Y:S02]  /*1890*/  UIADD3 UR8, UPT, UPT, -UR5, URZ, URZ ;  /* 0x000000ff05087290 */ /* 0x000fe4000fffe1ff */
[----:B------:R-:W-:Y:S02]  /*18a0*/  USEL UR14, UR4, UR6, !UP0 ;  /* 0x00000006040e7287 */ /* 0x000fe4000c000000 */
[----:B------:R-:W-:Y:S02]  /*18b0*/  UIMAD UR7, UR15, UR7, UR5 ;  /* 0x000000070f0772a4 */ /* 0x000fe4000f8e0205 */
[----:B------:R-:W-:-:S02]  /*18c0*/  UIADD3 UR6, UPT, UPT, -UR14, URZ, URZ ;  /* 0x000000ff0e067290 */ /* 0x000fc4000fffe1ff */
[----:B------:R-:W-:Y:S02]  /*18d0*/  UIMAD UR8, UR12, UR8, UR44 ;  /* 0x000000080c0872a4 */ /* 0x000fe4000f8e022c */
[----:B------:R-:W-:Y:S02]  /*18e0*/  UIMAD UR13, UR10, UR6, UR4 ;  /* 0x000000060a0d72a4 */ /* 0x000fe4000f8e0204 */
[----:B-1----:R-:W-:Y:S02]  /*18f0*/  UIMAD UR11, UR8, UR20, UR9 ;  /* 0x00000014080b72a4 */ /* 0x002fe4000f8e0209 */
[----:B------:R-:W-:Y:S01]  /*1900*/  UIMAD UR12, UR7, UR21, UR16 ;  /* 0x00000015070c72a4 */ /* 0x000fe2000f8e0210 */
[----:B------:R-:W1:Y:S02]  /*1910*/  LDCU.64 UR4, c[0x0][0x4f8] ;  /* 0x00009f00ff0477ac */ /* 0x000e640008000a00 */
[----:B------:R-:W4:Y:S01]  /*1920*/  LDCU UR6, c[0x0][0x500] ;  /* 0x0000a000ff0677ac */ /* 0x000f220008000800 */
[----:B------:R-:W-:Y:S01]  /*1930*/  UIMAD UR13, UR13, UR19, UR17 ;  /* 0x000000130d0d72a4 */ /* 0x000fe2000f8e0211 */
[----:B------:R-:W-:Y:S01]  /*1940*/  UMOV UR27, URZ ;  /* 0x000000ff001b7c82 */ /* 0x000fe20008000000 */
[----:B------:R-:W-:Y:S01]  /*1950*/  UMOV UR7, UR31 ;  /* 0x0000001f00077c82 */ /* 0x000fe20008000000 */
[----:B------:R-:W-:Y:S01]  /*1960*/  UMOV UR20, URZ ;  /* 0x000000ff00147c82 */ /* 0x000fe20008000000 */
[----:B------:R-:W-:Y:S01]  /*1970*/  UMOV UR21, URZ ;  /* 0x000000ff00157c82 */ /* 0x000fe20008000000 */
[----:B---3--:R-:W-:-:S07]  /*1980*/  UMOV UR22, URZ ;  /* 0x000000ff00167c82 */ /* 0x008fce0008000000 */
.L_x_23:
[----:B------:R-:W-:Y:S01]  /*1990*/  @!P3 MOV R3, 0x3000 ;  /* 0x000030000003b802 */ /* 0x000fe20000000f00 */
[----:B------:R-:W-:Y:S01]  /*19a0*/  ULEA UR9, UR7, UR30, 0x3 ;  /* 0x0000001e07097291 */ /* 0x000fe2000f8e18ff */
[----:B-12---:R-:W-:Y:S11]  /*19b0*/  @P0 BRA `(.L_x_19) ;  /* 0x0000000000100947 */ /* 0x006ff60003800000 */
[----:B------:R-:W-:Y:S04]  /*19c0*/  MOV R0, UR26 ;  /* 0x0000001a00007c02 */ /* 0x000fe80008000f00 */
[----:B------:R-:W-:Y:S04]  /*19d0*/  SHF.L.U32 R5, R0, 0x1f, RZ ;  /* 0x0000001f00057819 */ /* 0x000fe800000006ff */
[----:B------:R-:W2:Y:S02]  /*19e0*/  SYNCS.PHASECHK.TRANS64.TRYWAIT P0, [UR9+0x88], R5 ;  /* 0x00008805ff0075a7 */ /* 0x000ea40008001109 */
[----:B--2---:R-:W-:Y:S05]  /*19f0*/  @!P0 BRA `(.L_x_20) ;  /* 0x0000006800bc8947 */ /* 0x004fea0003800000 */
.L_x_19:
[----:B------:R3:W-:Y:S01]  /*1a00*/  @!P3 SYNCS.ARRIVE.TRANS64 RZ, [UR9], R3 ;  /* 0x00000003ffffb9a7 */ /* 0x0007e20008000009 */
[----:B------:R-:W-:Y:S04]  /*1a10*/  BSSY.RECONVERGENT B0, `(.L_x_21) ;  /* 0x0000003000007945 */ /* 0x000fe80003800200 */
[----:B------:R-:W-:Y:S05]  /*1a20*/  @P2 BRA `(.L_x_22) ;  /* 0x0000000000042947 */ /* 0x000fea0003800000 */
[----:B-1--4-:R-:W-:Y:S05]  /*1a30*/  BPT.TRAP 0x1 ;  /* 0x000000040000795c */ /* 0x012fea0000300000 */
.L_x_22:
[----:B-1--4-:R-:W-:Y:S05]  /*1a40*/  BSYNC.RECONVERGENT B0 ;  /* 0x0000000000007941 */ /* 0x012fea0003800200 */
.L_x_21:
[----:B------:R-:W-:Y:S02]  /*1a50*/  UIADD3 UR8, UPT, UPT, UR7, 0x1, URZ ;  /* 0x0000000107087890 */ /* 0x000fe4000fffe0ff */
[----:B------:R-:W-:Y:S02]  /*1a60*/  UIMAD UR15, UR20, UR23, UR4 ;  /* 0x00000017140f72a4 */ /* 0x000fe4000f8e0204 */
[----:B------:R-:W-:Y:S02]  /*1a70*/  UISETP.NE.AND UP0, UPT, UR8, 0x11, UPT ;  /* 0x000000110800788c */ /* 0x000fe4000bf05270 */
[----:B------:R-:W-:Y:S02]  /*1a80*/  ULEA UR17, UR7, UR30, 0xc ;  /* 0x0000001e07117291 */ /* 0x000fe4000f8e60ff */
[----:B------:R-:W-:Y:S02]  /*1a90*/  USEL UR10, URZ, 0x1, UP0 ;  /* 0x00000001ff0a7887 */ /* 0x000fe40008000000 */
[----:B------:R-:W-:Y:S02]  /*1aa0*/  USEL UR31, UR8, URZ, UP0 ;  /* 0x000000ff081f7287 */ /* 0x000fe40008000000 */
[----:B------:R-:W-:Y:S02]  /*1ab0*/  ULOP3.LUT UR26, UR26, UR10, URZ, 0x3c, !UPT ;  /* 0x0000000a1a1a7292 */ /* 0x000fe4000f8e3cff */
[----:B------:R-:W-:Y:S02]  /*1ac0*/  ULEA UR8, UR31, UR30, 0x3 ;  /* 0x0000001e1f087291 */ /* 0x000fe4000f8e18ff */
[----:B------:R-:W-:Y:S02]  /*1ad0*/  ULEA UR16, UR7, UR30, 0xd ;  /* 0x0000001e07107291 */ /* 0x000fe4000f8e68ff */
[----:B------:R-:W-:Y:S01]  /*1ae0*/  UIADD3 UR34, UP0, UPT, UR42, 0x80, URZ ;  /* 0x000000802a227890 */ /* 0x000fe2000ff1e0ff */
[----:B--2---:R-:W-:Y:S01]  /*1af0*/  MOV R0, UR26 ;  /* 0x0000001a00007c02 */ /* 0x004fe20008000f00 */
[----:B------:R-:W-:Y:S02]  /*1b00*/  USHF.L.U32 UR10, UR27, 0x6, URZ ;  /* 0x000000061b0a7899 */ /* 0x000fe400080006ff */
[----:B------:R-:W-:Y:S01]  /*1b10*/  UIADD3.X UR35, UPT, UPT, URZ, UR43, URZ, UP0, !UPT ;  /* 0x0000002bff237290 */ /* 0x000fe200087fe4ff */
[----:B---3--:R-:W-:Y:S01]  /*1b20*/  SHF.L.U32 R3, R0, 0x1f, RZ ;  /* 0x0000001f00037819 */ /* 0x008fe200000006ff */
[----:B------:R-:W-:Y:S02]  /*1b30*/  UIADD3 UR32, UP3, UPT, UR42, 0x200, URZ ;  /* 0x000002002a207890 */ /* 0x000fe4000ff7e0ff */
[----:B------:R-:W-:Y:S01]  /*1b40*/  UIADD3 UR16, UPT, UPT, UR16, 0x15400, URZ ;  /* 0x0001540010107890 */ /* 0x000fe2000fffe0ff */
[----:B------:R3:W1:Y:S01]  /*1b50*/  SYNCS.PHASECHK.TRANS64.TRYWAIT P0, [UR8+0x88], R3 ;  /* 0x00008803ff0075a7 */ /* 0x0006620008001108 */
[----:B------:R-:W-:Y:S02]  /*1b60*/  UIMAD UR8, UR21, UR24, UR5 ;  /* 0x00000018150872a4 */ /* 0x000fe4000f8e0205 */
[----:B------:R-:W-:Y:S02]  /*1b70*/  UIMAD UR7, UR22, UR25, UR6 ;  /* 0x00000019160772a4 */ /* 0x000fe4000f8e0206 */
[----:B------:R-:W-:Y:S02]  /*1b80*/  ULEA UR15, UR8, UR15, 0x5 ;  /* 0x0000000f080f7291 */ /* 0x000fe4000f8e28ff */
[----:B------:R-:W-:Y:S02]  /*1b90*/  UIADD3 UR8, UPT, UPT, UR17, 0x4400, URZ ;  /* 0x0000440011087890 */ /* 0x000fe4000fffe0ff */
[----:B------:R-:W-:Y:S02]  /*1ba0*/  ULEA UR7, UR7, UR15, 0xa ;  /* 0x0000000f07077291 */ /* 0x000fe4000f8e50ff */
[----:B------:R-:W-:Y:S02]  /*1bb0*/  UIADD3.X UR33, UPT, UPT, URZ, UR43, URZ, UP3, !UPT ;  /* 0x0000002bff217290 */ /* 0x000fe40009ffe4ff */
[----:B------:R-:W-:Y:S02]  /*1bc0*/  UPRMT UR7, UR7, 0x5410, URZ ;  /* 0x0000541007077896 */ /* 0x000fe400080000ff */
[----:B------:R-:W-:Y:S02]  /*1bd0*/  UIADD3 UR37, UPT, UPT, UR20, 0x1, URZ ;  /* 0x0000000114257890 */ /* 0x000fe4000fffe0ff */
[----:B------:R-:W-:Y:S02]  /*1be0*/  UIADD3 UR29, UPT, UPT, UR21, 0x1, URZ ;  /* 0x00000001151d7890 */ /* 0x000fe4000fffe0ff */
[----:B------:R-:W-:Y:S02]  /*1bf0*/  UISETP.NE.AND UP2, UPT, UR37, UR45, UPT ;  /* 0x0000002d2500728c */ /* 0x000fe4000bf45270 */
[----:B------:R-:W-:Y:S01]  /*1c00*/  UIADD3 UR28, UPT, UPT, UR22, 0x1, URZ ;  /* 0x00000001161c7890 */ /* 0x000fe2000fffe0ff */
[----:B------:R2:W-:Y:S01]  /*1c10*/  UTMALDG.5D.IM2COL [UR8], [UR34], UR7 ;  /* 0x00000008220073b4 */ /* 0x0005e20008060007 */
[----:B------:R-:W-:Y:S01]  /*1c20*/  UIADD3 UR36, UPT, UPT, UR36, 0x1, URZ ;  /* 0x0000000124247890 */ /* 0x000fe2000fffe0ff */
[----:B------:R-:W-:Y:S01]  /*1c30*/  UMOV UR46, 0x0 ;  /* 0x00000000002e7882 */ /* 0x000fe20000000000 */
[----:B------:R-:W-:Y:S01]  /*1c40*/  UMOV UR47, 0x10000000 ;  /* 0x10000000002f7882 */ /* 0x000fe20000000000 */
[----:B------:R-:W-:Y:S01]  /*1c50*/  UMOV UR17, UR9 ;  /* 0x0000000900117c82 */ /* 0x000fe20008000000 */
[----:B------:R-:W-:Y:S03]  /*1c60*/  UMOV UR19, UR10 ;  /* 0x0000000a00137c82 */ /* 0x000fe60008000000 */
[----:B------:R-:W-:Y:S01]  /*1c70*/  @UP2 UIADD3 UR29, UPT, UPT, UR21, URZ, URZ ;  /* 0x000000ff151d2290 */ /* 0x000fe2000fffe0ff */
[----:B------:R4:W-:Y:S03]  /*1c80*/  UTMALDG.5D [UR16], [UR32], desc[UR46] ;  /* 0x00002e10200075b4 */ /* 0x0009e60008021000 */
[----:B------:R-:W-:Y:S11]  /*1c90*/  UISETP.NE.AND UP1, UPT, UR29, UR40, UPT ;  /* 0x000000281d00728c */ /* 0x000ff6000bf25270 */
[----:B------:R-:W-:Y:S04]  /*1ca0*/  @UP1 UIADD3 UR28, UPT, UPT, UR22, URZ, URZ ;  /* 0x000000ff161c1290 */ /* 0x000fe8000fffe0ff */
[----:B------:R-:W-:Y:S02]  /*1cb0*/  UISETP.NE.AND UP0, UPT, UR28, UR41, UPT ;  /* 0x000000291c00728c */ /* 0x000fe4000bf05270 */
[----:B--2---:R-:W-:Y:S09]  /*1cc0*/  UIADD3 UR8, UPT, UPT, UR27, 0x1, URZ ;  /* 0x000000011b087890 */ /* 0x004ff2000fffe0ff */
[----:B------:R-:W-:Y:S01]  /*1cd0*/  @UP0 UIADD3 UR8, UPT, UPT, UR27, URZ, URZ ;  /* 0x000000ff1b080290 */ /* 0x000fe2000fffe0ff */
[----:B------:R-:W-:Y:S06]  /*1ce0*/  UMOV UR7, UR31 ;  /* 0x0000001f00077c82 */ /* 0x000fec0008000000 */
[----:B------:R-:W-:Y:S01]  /*1cf0*/  UMOV UR27, UR8 ;  /* 0x00000008001b7c82 */ /* 0x000fe20008000000 */
[----:B----4-:R-:W-:Y:S02]  /*1d00*/  USEL UR22, UR28, URZ, UP0 ;  /* 0x000000ff1c167287 */ /* 0x010fe40008000000 */
[----:B------:R-:W-:Y:S02]  /*1d10*/  UISETP.NE.AND UP0, UPT, UR36, UR38, UPT ;  /* 0x000000262400728c */ /* 0x000fe4000bf05270 */
[----:B------:R-:W-:Y:S02]  /*1d20*/  USEL UR20, UR37, URZ, UP2 ;  /* 0x000000ff25147287 */ /* 0x000fe40009000000 */
[----:B------:R-:W-:Y:S05]  /*1d30*/  USEL UR21, UR29, URZ, UP1 ;  /* 0x000000ff1d157287 */ /* 0x000fea0008800000 */
[----:B---3--:R-:W-:Y:S07]  /*1d40*/  BRA.U UP0, `(.L_x_23) ;  /* 0xfffffffd00107547 */ /* 0x008fee000b83ffff */
.L_x_18:
[----:B------:R-:W-:Y:S01]  /*1d50*/  ULEA UR4, UR31, UR30, 0x3 ;  /* 0x0000001e1f047291 */ /* 0x000fe2000f8e18ff */
[----:B-1----:R-:W-:Y:S01]  /*1d60*/  MOV R0, UR26 ;  /* 0x0000001a00007c02 */ /* 0x002fe20008000f00 */
[----:B------:R-:W-:Y:S01]  /*1d70*/  @!P1 SYNCS.ARRIVE.TRANS64.A1T0 RZ, [UR30+0x138], RZ ;  /* 0x000138ffffff99a7 */ /* 0x000fe2000810001e */
[----:B------:R-:W-:Y:S02]  /*1d80*/  UISETP.GE.AND UP0, UPT, UR51, 0x1, UPT ;  /* 0x000000013300788c */ /* 0x000fe4000bf06270 */
[----:B------:R-:W-:-:S04]  /*1d90*/  SHF.L.U32 R0, R0, 0x1f, RZ ;  /* 0x0000001f00007819 */ /* 0x000fc800000006ff */
[----:B--2---:R1:W2:Y:S03]  /*1da0*/  SYNCS.PHASECHK.TRANS64.TRYWAIT P0, [UR4+0x88], R0 ;  /* 0x00008800ff0075a7 */ /* 0x0042a60008001104 */
[----:B------:R-:W-:Y:S05]  /*1db0*/  BRA.U !UP0, `(.L_x_24) ;  /* 0x0000000508907547 */ /* 0x000fea000b800000 */
[----:B------:R-:W3:Y:S01]  /*1dc0*/  LDCU.128 UR8, c[0x0][0x480] ;  /* 0x00009000ff0877ac */ /* 0x000ee20008000c00 */
[----:B------:R-:W4:Y:S01]  /*1dd0*/  LDCU.128 UR32, c[0x0][0x490] ;  /* 0x00009200ff2077ac */ /* 0x000f220008000c00 */
[----:B------:R-:W1:Y:S01]  /*1de0*/  LDCU.64 UR28, c[0x0][0x4c0] ;  /* 0x00009800ff1c77ac */ /* 0x000e620008000a00 */
[----:B------:R-:W1:Y:S01]  /*1df0*/  LDCU UR13, c[0x0][0x4c8] ;  /* 0x00009900ff0d77ac */ /* 0x000e620008000800 */
[----:B------:R-:W1:Y:S01]  /*1e00*/  LDCU.64 UR16, c[0x0][0x4f0] ;  /* 0x00009e00ff1077ac */ /* 0x000e620008000a00 */
[----:B---3--:R-:W-:Y:S02]  /*1e10*/  UIMAD.WIDE.U32 UR4, UR44, UR9, URZ ;  /* 0x000000092c0472a5 */ /* 0x008fe4000f8e00ff */
[----:B------:R-:W-:Y:S02]  /*1e20*/  UISETP.NE.AND UP0, UPT, UR8, 0x1, UPT ;  /* 0x000000010800788c */ /* 0x000fe4000bf05270 */
[----:B------:R-:W-:Y:S01]  /*1e30*/  USHF.R.U32.HI UR5, URZ, UR10, UR5 ;  /* 0x0000000aff057299 */ /* 0x000fe20008011605 */
[----:B------:R-:W3:Y:S03]  /*1e40*/  LDCU UR9, c[0x0][0x4a0] ;  /* 0x00009400ff0977ac */ /* 0x000ee60008000800 */
[----:B------:R-:W-:-:S02]  /*1e50*/  USEL UR5, UR44, UR5, !UP0 ;  /* 0x000000052c057287 */ /* 0x000fc4000c000000 */
[----:B------:R-:W-:Y:S02]  /*1e60*/  UISETP.NE.AND UP0, UPT, UR11, 0x1, UPT ;  /* 0x000000010b00788c */ /* 0x000fe4000bf05270 */
[----:B----4-:R-:W-:Y:S01]  /*1e70*/  UIMAD.WIDE.U32 UR6, UR5, UR32, URZ ;  /* 0x00000020050672a5 */ /* 0x010fe2000f8e00ff */
[----:B------:R-:W1:Y:S01]  /*1e80*/  LDCU UR10, c[0x0][0x4ec] ;  /* 0x00009d80ff0a77ac */ /* 0x000e620008000800 */
[----:B------:R-:W4:Y:S05]  /*1e90*/  LDCU UR46, c[0x0][0x38c] ;  /* 0x00007180ff2e77ac */ /* 0x000f2a0008000800 */
[----:B------:R-:W-:Y:S01]  /*1ea0*/  UMOV UR4, UR7 ;  /* 0x0000000700047c82 */ /* 0x000fe20008000000 */
[----:B------:R-:W1:Y:S01]  /*1eb0*/  LDCU UR23, c[0x0][0x4cc] ;  /* 0x00009980ff1777ac */ /* 0x000e620008000800 */
[----:B------:R-:W-:Y:S01]  /*1ec0*/  USHF.R.U32.HI UR4, URZ, UR33, UR4 ;  /* 0x00000021ff047299 */ /* 0x000fe20008011604 */
[----:B------:R-:W1:Y:S03]  /*1ed0*/  LDCU.64 UR40, c[0x0][0x390] ;  /* 0x00007200ff2877ac */ /* 0x000e660008000a00 */
[----:B------:R-:W-:-:S02]  /*1ee0*/  USEL UR4, UR5, UR4, !UP0 ;  /* 0x0000000405047287 */ /* 0x000fc4000c000000 */
[----:B------:R-:W-:Y:S02]  /*1ef0*/  UISETP.NE.AND UP0, UPT, UR34, 0x1, UPT ;  /* 0x000000012200788c */ /* 0x000fe4000bf05270 */
[----:B------:R-:W-:Y:S01]  /*1f00*/  UIMAD.WIDE.U32 UR6, UR4, UR35, URZ ;  /* 0x00000023040672a5 */ /* 0x000fe2000f8e00ff */
[----:B------:R-:W1:Y:S01]  /*1f10*/  LDCU.64 UR24, c[0x0][0x4d0] ;  /* 0x00009a00ff1877ac */ /* 0x000e620008000a00 */
[----:B------:R-:W-:-:S05]  /*1f20*/  UIADD3 UR38, UPT, UPT, UR51, UR38, URZ ;  /* 0x0000002633267290 */ /* 0x000fca000fffe0ff */
[----:B------:R-:W-:Y:S01]  /*1f30*/  UMOV UR6, UR7 ;  /* 0x0000000700067c82 */ /* 0x000fe20008000000 */
[----:B------:R-:W-:Y:S02]  /*1f40*/  UIADD3 UR7, UPT, UPT, -UR5, URZ, URZ ;  /* 0x000000ff05077290 */ /* 0x000fe4000fffe1ff */
[----:B---3--:R-:W-:Y:S02]  /*1f50*/  USHF.R.U32.HI UR6, URZ, UR9, UR6 ;  /* 0x00000009ff067299 */ /* 0x008fe40008011606 */
[----:B------:R-:W-:Y:S02]  /*1f60*/  UIMAD UR7, UR8, UR7, UR44 ;  /* 0x00000007080772a4 */ /* 0x000fe4000f8e022c */
[----:B------:R-:W-:Y:S02]  /*1f70*/  USEL UR14, UR4, UR6, !UP0 ;  /* 0x00000006040e7287 */ /* 0x000fe4000c000000 */
[----:B------:R-:W-:Y:S02]  /*1f80*/  UIADD3 UR6, UPT, UPT, -UR4, URZ, URZ ;  /* 0x000000ff04067290 */ /* 0x000fe4000fffe1ff */
[----:B------:R-:W-:-:S02]  /*1f90*/  UIADD3 UR9, UPT, UPT, -UR14, URZ, URZ ;  /* 0x000000ff0e097290 */ /* 0x000fc4000fffe1ff */
[----:B------:R-:W-:Y:S02]  /*1fa0*/  UIMAD UR12, UR11, UR6, UR5 ;  /* 0x000000060b0c72a4 */ /* 0x000fe4000f8e0205 */
[----:B------:R-:W-:Y:S02]  /*1fb0*/  UIMAD UR9, UR34, UR9, UR4 ;  /* 0x00000009220972a4 */ /* 0x000fe4000f8e0204 */
[----:B-1----:R-:W-:Y:S01]  /*1fc0*/  UIMAD UR11, UR7, UR28, UR10 ;  /* 0x0000001c070b72a4 */ /* 0x002fe2000f8e020a */
[----:B------:R-:W1:Y:S02]  /*1fd0*/  LDCU.64 UR4, c[0x0][0x4f8] ;  /* 0x00009f00ff0477ac */ /* 0x000e640008000a00 */
[----:B------:R-:W3:Y:S01]  /*1fe0*/  LDCU UR6, c[0x0][0x500] ;  /* 0x0000a000ff0677ac */ /* 0x000ee20008000800 */
[----:B------:R-:W-:Y:S02]  /*1ff0*/  UIMAD UR12, UR12, UR29, UR16 ;  /* 0x0000001d0c0c72a4 */ /* 0x000fe4000f8e0210 */
[----:B------:R-:W-:Y:S01]  /*2000*/  UIMAD UR13, UR9, UR13, UR17 ;  /* 0x0000000d090d72a4 */ /* 0x000fe2000f8e0211 */
[----:B------:R-:W-:Y:S01]  /*2010*/  UMOV UR37, UR51 ;  /* 0x0000003300257c82 */ /* 0x000fe20008000000 */
[----:B----4-:R-:W-:-:S10]  /*2020*/  UMOV UR7, UR31 ;  /* 0x0000001f00077c82 */ /* 0x010fd40008000000 */
.L_x_29:
[----:B------:R-:W-:Y:S01]  /*2030*/  @!P3 MOV R3, 0x3000 ;  /* 0x000030000003b802 */ /* 0x000fe20000000f00 */
[----:B------:R-:W-:Y:S01]  /*2040*/  ULEA UR9, UR7, UR30, 0x3 ;  /* 0x0000001e07097291 */ /* 0x000fe2000f8e18ff */
[----:B-12---:R-:W-:Y:S11]  /*2050*/  @P0 BRA `(.L_x_25) ;  /* 0x0000000000100947 */ /* 0x006ff60003800000 */
[----:B------:R-:W-:Y:S04]  /*2060*/  MOV R0, UR26 ;  /* 0x0000001a00007c02 */ /* 0x000fe80008000f00 */
[----:B------:R-:W-:Y:S04]  /*2070*/  SHF.L.U32 R5, R0, 0x1f, RZ ;  /* 0x0000001f00057819 */ /* 0x000fe800000006ff */
[----:B------:R-:W2:Y:S02]  /*2080*/  SYNCS.PHASECHK.TRANS64.TRYWAIT P0, [UR9+0x88], R5 ;  /* 0x00008805ff0075a7 */ /* 0x000ea40008001109 */
[----:B--2---:R-:W-:Y:S05]  /*2090*/  @!P0 BRA `(.L_x_26) ;  /* 0x00000064002c8947 */ /* 0x004fea0003800000 */
.L_x_25:
[----:B------:R4:W-:Y:S01]  /*20a0*/  @!P3 SYNCS.ARRIVE.TRANS64 RZ, [UR9], R3 ;  /* 0x00000003ffffb9a7 */ /* 0x0009e20008000009 */
[----:B------:R-:W-:Y:S04]  /*20b0*/  BSSY.RECONVERGENT B0, `(.L_x_27) ;  /* 0x0000003000007945 */ /* 0x000fe80003800200 */
[----:B------:R-:W-:Y:S05]  /*20c0*/  @P2 BRA `(.L_x_28) ;  /* 0x0000000000042947 */ /* 0x000fea0003800000 */
[----:B-1-3--:R-:W-:Y:S05]  /*20d0*/  BPT.TRAP 0x1 ;  /* 0x000000040000795c */ /* 0x00afea0000300000 */
.L_x_28:
[----:B-1-3--:R-:W-:Y:S05]  /*20e0*/  BSYNC.RECONVERGENT B0 ;  /* 0x0000000000007941 */ /* 0x00afea0003800200 */
.L_x_27:
        /* <DEDUP_REMOVED lines=8> */
[----:B------:R-:W-:Y:S02]  /*2170*/  UIMAD UR10, UR21, UR24, UR5 ;  /* 0x00000018150a72a4 */ /* 0x000fe4000f8e0205 */
[----:B------:R-:W-:Y:S01]  /*2180*/  UIADD3 UR34, UP0, UPT, UR42, 0x80, URZ ;  /* 0x000000802a227890 */ /* 0x000fe2000ff1e0ff */
[----:B--2---:R-:W-:Y:S01]  /*2190*/  MOV R0, UR26 ;  /* 0x0000001a00007c02 */ /* 0x004fe20008000f00 */
[----:B------:R-:W-:Y:S02]  /*21a0*/  ULEA UR10, UR10, UR15, 0x5 ;  /* 0x0000000f0a0a7291 */ /* 0x000fe4000f8e28ff */
[----:B------:R-:W-:Y:S01]  /*21b0*/  USHF.L.U32 UR19, UR27, 0x6, URZ ;  /* 0x000000061b137899 */ /* 0x000fe200080006ff */
[----:B----4-:R-:W-:Y:S01]  /*21c0*/  SHF.L.U32 R3, R0, 0x1f, RZ ;  /* 0x0000001f00037819 */ /* 0x010fe200000006ff */
[----:B------:R-:W-:Y:S02]  /*21d0*/  UIADD3.X UR35, UPT, UPT, URZ, UR43, URZ, UP0, !UPT ;  /* 0x0000002bff237290 */ /* 0x000fe400087fe4ff */
[----:B------:R-:W-:Y:S01]  /*21e0*/  UIADD3 UR32, UP3, UPT, UR42, 0x200, URZ ;  /* 0x000002002a207890 */ /* 0x000fe2000ff7e0ff */
[----:B------:R4:W1:Y:S01]  /*21f0*/  SYNCS.PHASECHK.TRANS64.TRYWAIT P0, [UR8+0x88], R3 ;  /* 0x00008803ff0075a7 */ /* 0x0008620008001108 */
[----:B------:R-:W-:Y:S02]  /*2200*/  ULEA UR8, UR7, UR30, 0xc ;  /* 0x0000001e07087291 */ /* 0x000fe4000f8e60ff */
[----:B------:R-:W-:Y:S02]  /*2210*/  UIMAD UR7, UR22, UR25, UR6 ;  /* 0x00000019160772a4 */ /* 0x000fe4000f8e0206 */
[----:B------:R-:W-:Y:S02]  /*2220*/  UIADD3 UR8, UPT, UPT, UR8, 0x4400, URZ ;  /* 0x0000440008087890 */ /* 0x000fe4000fffe0ff */
[----:B------:R-:W-:Y:S02]  /*2230*/  ULEA UR7, UR7, UR10, 0xa ;  /* 0x0000000a07077291 */ /* 0x000fe4000f8e50ff */
[----:B------:R-:W-:Y:S02]  /*2240*/  UIADD3.X UR33, UPT, UPT, URZ, UR43, URZ, UP3, !UPT ;  /* 0x0000002bff217290 */ /* 0x000fe40009ffe4ff */
[----:B------:R-:W-:Y:S02]  /*2250*/  UPRMT UR7, UR7, 0x5410, URZ ;  /* 0x0000541007077896 */ /* 0x000fe400080000ff */
[----:B------:R-:W-:Y:S02]  /*2260*/  UIADD3 UR16, UPT, UPT, UR16, 0x15400, URZ ;  /* 0x0001540010107890 */ /* 0x000fe4000fffe0ff */
[----:B------:R-:W-:Y:S02]  /*2270*/  UIADD3 UR36, UPT, UPT, UR20, 0x1, URZ ;  /* 0x0000000114247890 */ /* 0x000fe4000fffe0ff */
[----:B------:R-:W-:Y:S02]  /*2280*/  UIADD3 UR29, UPT, UPT, UR21, 0x1, URZ ;  /* 0x00000001151d7890 */ /* 0x000fe4000fffe0ff */
[----:B------:R-:W-:Y:S02]  /*2290*/  UISETP.NE.AND UP2, UPT, UR36, UR46, UPT ;  /* 0x0000002e2400728c */ /* 0x000fe4000bf45270 */
[----:B------:R-:W-:Y:S01]  /*22a0*/  UIADD3 UR28, UPT, UPT, UR22, 0x1, URZ ;  /* 0x00000001161c7890 */ /* 0x000fe2000fffe0ff */
[----:B------:R-:W-:Y:S01]  /*22b0*/  UMOV UR10, UR19 ;  /* 0x00000013000a7c82 */ /* 0x000fe20008000000 */
[----:B------:R-:W-:Y:S01]  /*22c0*/  UMOV UR44, 0x0 ;  /* 0x00000000002c7882 */ /* 0x000fe20000000000 */
[----:B------:R2:W-:Y:S01]  /*22d0*/  UTMALDG.5D.IM2COL [UR8], [UR34], UR7 ;  /* 0x00000008220073b4 */ /* 0x0005e20008060007 */
[----:B------:R-:W-:Y:S01]  /*22e0*/  UMOV UR45, 0x10000000 ;  /* 0x10000000002d7882 */ /* 0x000fe20000000000 */
[----:B------:R-:W-:Y:S04]  /*22f0*/  UMOV UR17, UR9 ;  /* 0x0000000900117c82 */ /* 0x000fe80008000000 */
[----:B------:R-:W-:Y:S01]  /*2300*/  @UP2 UIADD3 UR29, UPT, UPT, UR21, URZ, URZ ;  /* 0x000000ff151d2290 */ /* 0x000fe2000fffe0ff */
[----:B------:R3:W-:Y:S03]  /*2310*/  UTMALDG.5D [UR16], [UR32], desc[UR44] ;  /* 0x00002c10200075b4 */ /* 0x0007e60008021000 */
[----:B------:R-:W-:Y:S11]  /*2320*/  UISETP.NE.AND UP1, UPT, UR29, UR40, UPT ;  /* 0x000000281d00728c */ /* 0x000ff6000bf25270 */
[----:B------:R-:W-:Y:S04]  /*2330*/  @UP1 UIADD3 UR28, UPT, UPT, UR22, URZ, URZ ;  /* 0x000000ff161c1290 */ /* 0x000fe8000fffe0ff */
[----:B------:R-:W-:Y:S02]  /*2340*/  UISETP.NE.AND UP0, UPT, UR28, UR41, UPT ;  /* 0x000000291c00728c */ /* 0x000fe4000bf05270 */
[----:B--2---:R-:W-:Y:S09]  /*2350*/  UIADD3 UR8, UPT, UPT, UR27, 0x1, URZ ;  /* 0x000000011b087890 */ /* 0x004ff2000fffe0ff */
[----:B------:R-:W-:Y:S02]  /*2360*/  @UP0 UIADD3 UR8, UPT, UPT, UR27, URZ, URZ ;  /* 0x000000ff1b080290 */ /* 0x000fe4000fffe0ff */
[----:B------:R-:W-:Y:S05]  /*2370*/  UIADD3 UR7, UPT, UPT, UR37, -0x1, URZ ;  /* 0xffffffff25077890 */ /* 0x000fea000fffe0ff */
[----:B------:R-:W-:Y:S01]  /*2380*/  UMOV UR27, UR8 ;  /* 0x00000008001b7c82 */ /* 0x000fe20008000000 */
[----:B---3--:R-:W-:Y:S02]  /*2390*/  USEL UR22, UR28, URZ, UP0 ;  /* 0x000000ff1c167287 */ /* 0x008fe40008000000 */
[----:B------:R-:W-:Y:S02]  /*23a0*/  UISETP.GT.U32.AND UP0, UPT, UR37, 0x1, UPT ;  /* 0x000000012500788c */ /* 0x000fe4000bf04070 */
[----:B------:R-:W-:Y:S02]  /*23b0*/  USEL UR20, UR36, URZ, UP2 ;  /* 0x000000ff24147287 */ /* 0x000fe40009000000 */
[----:B------:R-:W-:Y:S01]  /*23c0*/  USEL UR21, UR29, URZ, UP1 ;  /* 0x000000ff1d157287 */ /* 0x000fe20008800000 */
[----:B------:R-:W-:Y:S01]  /*23d0*/  UMOV UR37, UR7 ;  /* 0x0000000700257c82 */ /* 0x000fe20008000000 */
[----:B------:R-:W-:Y:S03]  /*23e0*/  UMOV UR7, UR31 ;  /* 0x0000001f00077c82 */ /* 0x000fe60008000000 */
[----:B----4-:R-:W-:Y:S07]  /*23f0*/  BRA.U UP0, `(.L_x_29) ;  /* 0xfffffffd000c7547 */ /* 0x010fee000b83ffff */
.L_x_24:
[----:B------:R-:W-:Y:S01]  /*2400*/  SHF.L.U32 R3, R2, 0x1f, RZ ;  /* 0x0000001f02037819 */ /* 0x000fe200000006ff */
[----:B------:R-:W-:-:S03]  /*2410*/  NOP ;  /* 0x0000000000007918 */ /* 0x000fc60000000000 */
[----:B-12---:R-:W1:Y:S02]  /*2420*/  SYNCS.PHASECHK.TRANS64.TRYWAIT P0, [UR30+0x140], R3 ;  /* 0x00014003ff0075a7 */ /* 0x006e64000800111e */
[----:B-1----:R-:W-:Y:S05]  /*2430*/  @!P0 BRA `(.L_x_30) ;  /* 0x00000060005c8947 */ /* 0x002fea0003800000 */
.L_x_115:
[----:B------:R-:W2:Y:S01]  /*2440*/  LDS.128 R4, [UR30+0x180] ;  /* 0x0001801eff047984 */ /* 0x000ea20008000c00 */
[----:B------:R-:W-:Y:S02]  /*2450*/  UIADD3 UR4, UPT, UPT, UR30, 0x148, URZ ;  /* 0x000001481e047890 */ /* 0x000fe4000fffe0ff */
[----:B------:R-:W-:Y:S01]  /*2460*/  UISETP.GE.AND UP0, UPT, UR39, 0x1, UPT ;  /* 0x000000012700788c */ /* 0x000fe2000bf06270 */
[----:B------:R-:W-:Y:S01]  /*2470*/  @!PT LDS RZ, [RZ] ;  /* 0x00000000fffff984 */ /* 0x000fe20000000800 */
[----:B------:R-:W-:Y:S01]  /*2480*/  @!PT LDS RZ, [RZ] ;  /* 0x00000000fffff984 */ /* 0x000fe20000000800 */
[----:B------:R-:W-:Y:S01]  /*2490*/  @!PT LDS RZ, [RZ] ;  /* 0x00000000fffff984 */ /* 0x000fe20000000800 */
[----:B------:R-:W-:Y:S01]  /*24a0*/  @!PT LDS RZ, [RZ] ;  /* 0x00000000fffff984 */ /* 0x000fe20000000800 */
[----:B------:R3:W-:Y:S06]  /*24b0*/  MEMBAR.ALL.CTA ;  /* 0x0000000000007992 */ /* 0x0007ec0000008000 */
[----:B---3--:R-:W3:Y:S01]  /*24c0*/  FENCE.VIEW.ASYNC.S ;  /* 0x00000000000073c6 */ /* 0x008ee20000000000 */
[----:B------:R-:W-:-:S09]  /*24d0*/  UPRMT UR4, URZ, 0x654, UR4 ;  /* 0x00000654ff047896 */ /* 0x000fd20008000004 */
[----:B---3--:R-:W-:Y:S01]  /*24e0*/  SYNCS.ARRIVE.TRANS64.RED.A1T0 RZ, [UR4], RZ ;  /* 0x000000ffffff79a7 */ /* 0x008fe20008100404 */
[----:B--2---:R-:W-:-:S13]  /*24f0*/  LOP3.LUT P0, RZ, R6, 0x1, RZ, 0xc0, !PT ;  /* 0x0000000106ff7812 */ /* 0x004fda000780c0ff */
[----:B------:R-:W-:Y:S01]  /*2500*/  VOTEU.ANY UP1, P0 ;  /* 0x0000000000ff7886 */ /* 0x000fe20000020100 */
[----:B------:R-:W-:-:S13]  /*2510*/  PLOP3.LUT P0, PT, PT, PT, UP1, 0x80, 0x8 ;  /* 0x000000000008781c */ /* 0x000fda0003f0f018 */
[----:B-1----:R-:W-:Y:S02]  /*2520*/  @P0 MOV R0, R4 ;  /* 0x0000000400000202 */ /* 0x002fe40000000f00 */
[----:B------:R-:W-:Y:S02]  /*2530*/  @P0 LOP3.LUT R4, R5, 0xffff, RZ, 0xc0, !PT ;  /* 0x0000ffff05040812 */ /* 0x000fe400078ec0ff */
[----:B------:R-:W-:Y:S02]  /*2540*/  @P0 R2UR UR6, R0 ;  /* 0x00000000000602ca */ /* 0x000fe400000e0000 */
[----:B------:R-:W-:-:S11]  /*2550*/  @P0 R2UR UR5, R4 ;  /* 0x00000000040502ca */ /* 0x000fd600000e0000 */
[----:B------:R-:W-:Y:S02]  /*2560*/  @UP1 UMOV UR49, UR6 ;  /* 0x0000000600311c82 */ /* 0x000fe40008000000 */
[----:B------:R-:W-:Y:S01]  /*2570*/  @UP1 UMOV UR48, UR5 ;  /* 0x0000000500301c82 */ /* 0x000fe20008000000 */
[----:B------:R-:W-:Y:S05]  /*2580*/  BRA.U !UP0, `(.L_x_31) ;  /* 0x0000000108d47547 */ /* 0x000fea000b800000 */
[----:B------:R-:W1:Y:S01]  /*2590*/  LDCU.128 UR16, c[0x0][0xc10] ;  /* 0x00018200ff1077ac */ /* 0x000e620008000c00 */
[----:B------:R-:W2:Y:S01]  /*25a0*/  LDCU UR20, c[0x0][0xc20] ;  /* 0x00018400ff1477ac */ /* 0x000ea20008000800 */
[----:B------:R-:W3:Y:S01]  /*25b0*/  LDCU UR13, c[0x0][0xc0c] ;  /* 0x00018180ff0d77ac */ /* 0x000ee20008000800 */
[----:B------:R-:W4:Y:S01]  /*25c0*/  LDCU.64 UR14, c[0x0][0xc28] ;  /* 0x00018500ff0e77ac */ /* 0x000f220008000a00 */
[----:B------:R-:W-:Y:S02]  /*25d0*/  UISETP.NE.AND UP3, UPT, UR39, 0x1, UPT ;  /* 0x000000012700788c */ /* 0x000fe4000bf65270 */
[----:B-1----:R-:W-:Y:S02]  /*25e0*/  UIMAD.WIDE.U32 UR4, UR52, UR19, URZ ;  /* 0x00000013340472a5 */ /* 0x002fe4000f8e00ff */
[----:B------:R-:W-:Y:S02]  /*25f0*/  UIMAD.WIDE.U32 UR6, UR53, UR16, URZ ;  /* 0x00000010350672a5 */ /* 0x000fe4000f8e00ff */
[----:B------:R-:W-:-:S02]  /*2600*/  UISETP.NE.AND UP0, UPT, UR18, 0x1, UPT ;  /* 0x000000011200788c */ /* 0x000fc4000bf05270 */
[----:B------:R-:W-:Y:S01]  /*2610*/  UIMAD.WIDE.U32 UR10, UR48, UR19, URZ ;  /* 0x00000013300a72a5 */ /* 0x000fe2000f8e00ff */
[----:B------:R-:W-:Y:S01]  /*2620*/  UMOV UR4, UR5 ;  /* 0x0000000500047c82 */ /* 0x000fe20008000000 */
[----:B---3--:R-:W-:Y:S02]  /*2630*/  UISETP.NE.AND UP2, UPT, UR13, 0x1, UPT ;  /* 0x000000010d00788c */ /* 0x008fe4000bf45270 */
[----:B--2---:R-:W-:Y:S02]  /*2640*/  USHF.R.U32.HI UR5, URZ, UR20, UR4 ;  /* 0x00000014ff057299 */ /* 0x004fe40008011604 */
[----:B------:R-:W-:Y:S01]  /*2650*/  UIMAD.WIDE.U32 UR8, UR49, UR16, URZ ;  /* 0x00000010310872a5 */ /* 0x000fe2000f8e00ff */
[----:B------:R-:W-:Y:S01]  /*2660*/  UMOV UR4, UR7 ;  /* 0x0000000700047c82 */ /* 0x000fe20008000000 */
[----:B------:R-:W-:Y:S02]  /*2670*/  USEL UR5, UR52, UR5, !UP0 ;  /* 0x0000000534057287 */ /* 0x000fe4000c000000 */
[----:B------:R-:W-:-:S02]  /*2680*/  USHF.R.U32.HI UR4, URZ, UR17, UR4 ;  /* 0x00000011ff047299 */ /* 0x000fc40008011604 */
[----:B----4-:R-:W-:Y:S02]  /*2690*/  UIMAD.WIDE.U32 UR6, UR5, UR14, URZ ;  /* 0x0000000e050672a5 */ /* 0x010fe4000f8e00ff */
[----:B------:R-:W-:Y:S01]  /*26a0*/  USEL UR12, UR53, UR4, !UP2 ;  /* 0x00000004350c7287 */ /* 0x000fe2000d000000 */
[----:B------:R-:W-:Y:S02]  /*26b0*/  UMOV UR8, UR9 ;  /* 0x0000000900087c82 */ /* 0x000fe40008000000 */
[----:B------:R-:W-:Y:S01]  /*26c0*/  UMOV UR4, UR11 ;  /* 0x0000000b00047c82 */ /* 0x000fe20008000000 */
[----:B------:R-:W-:Y:S01]  /*26d0*/  UIMAD.WIDE.U32 UR10, UR12, UR14, URZ ;  /* 0x0000000e0c0a72a5 */ /* 0x000fe2000f8e00ff */
[----:B------:R-:W-:Y:S01]  /*26e0*/  UMOV UR6, UR7 ;  /* 0x0000000700067c82 */ /* 0x000fe20008000000 */
[----:B------:R-:W-:Y:S02]  /*26f0*/  USHF.R.U32.HI UR4, URZ, UR20, UR4 ;  /* 0x00000014ff047299 */ /* 0x000fe40008011604 */
[----:B------:R-:W-:-:S02]  /*2700*/  @UP3 USHF.R.U32.HI UR5, URZ, UR15, UR6 ;  /* 0x0000000fff053299 */ /* 0x000fc40008011606 */
[----:B------:R-:W-:Y:S01]  /*2710*/  USHF.R.U32.HI UR17, URZ, UR17, UR8 ;  /* 0x00000011ff117299 */ /* 0x000fe20008011608 */
[----:B------:R-:W-:Y:S01]  /*2720*/  UMOV UR6, UR11 ;  /* 0x0000000b00067c82 */ /* 0x000fe20008000000 */
[----:B------:R-:W-:Y:S02]  /*2730*/  USEL UR4, UR48, UR4, !UP0 ;  /* 0x0000000430047287 */ /* 0x000fe4000c000000 */
[----:B------:R-:W-:Y:S02]  /*2740*/  @UP3 USHF.R.U32.HI UR12, URZ, UR15, UR6 ;  /* 0x0000000fff0c3299 */ /* 0x000fe40008011606 */
[----:B------:R-:W-:Y:S02]  /*2750*/  UIMAD UR6, UR39, UR5, URZ ;  /* 0x00000005270672a4 */ /* 0x000fe4000f8e02ff */
[----:B------:R-:W-:Y:S02]  /*2760*/  USEL UR5, UR49, UR17, !UP2 ;  /* 0x0000001131057287 */ /* 0x000fe4000d000000 */
[----:B------:R-:W-:-:S02]  /*2770*/  UIMAD UR8, UR39, UR12, URZ ;  /* 0x0000000c270872a4 */ /* 0x000fc4000f8e02ff */
[----:B------:R-:W-:Y:S02]  /*2780*/  UISETP.GE.AND UP0, UPT, UR4, UR6, UPT ;  /* 0x000000060400728c */ /* 0x000fe4000bf06270 */
[----:B------:R-:W-:Y:S02]  /*2790*/  UIMAD.WIDE.U32 UR6, UR4, UR14, URZ ;  /* 0x0000000e040672a5 */ /* 0x000fe4000f8e00ff */
[----:B------:R-:W-:Y:S02]  /*27a0*/  UISETP.GE.OR UP0, UPT, UR5, UR8, UP0 ;  /* 0x000000080500728c */ /* 0x000fe40008706670 */
[----:B------:R-:W-:Y:S02]  /*27b0*/  UIMAD.WIDE.U32 UR8, UR5, UR14, URZ ;  /* 0x0000000e050872a5 */ /* 0x000fe4000f8e00ff */
[----:B------:R-:W-:Y:S01]  /*27c0*/  UIADD3 UR10, UPT, UPT, -UR4, URZ, URZ ;  /* 0x000000ff040a7290 */ /* 0x000fe2000fffe1ff */
[----:B------:R-:W-:Y:S02]  /*27d0*/  UMOV UR6, UR7 ;  /* 0x0000000700067c82 */ /* 0x000fe40008000000 */
[----:B------:R-:W-:-:S02]  /*27e0*/  USHF.R.U32.HI UR6, URZ, UR15, UR6 ;  /* 0x0000000fff067299 */ /* 0x000fc40008011606 */
[----:B------:R-:W-:Y:S02]  /*27f0*/  UIMAD UR10, UR18, UR10, UR48 ;  /* 0x0000000a120a72a4 */ /* 0x000fe4000f8e0230 */
[----:B------:R-:W-:Y:S01]  /*2800*/  USEL UR6, UR4, UR6, !UP3 ;  /* 0x0000000604067287 */ /* 0x000fe2000d800000 */
[----:B------:R-:W-:Y:S01]  /*2810*/  @!UP0 UMOV UR7, UR9 ;  /* 0x0000000900078c82 */ /* 0x000fe20008000000 */
[----:B------:R-:W-:Y:S02]  /*2820*/  UIADD3 UR9, UPT, UPT, -UR5, URZ, URZ ;  /* 0x000000ff05097290 */ /* 0x000fe4000fffe1ff */
[----:B------:R-:W-:Y:S02]  /*2830*/  @!UP0 USHF.R.U32.HI UR7, URZ, UR15, UR7 ;  /* 0x0000000fff078299 */ /* 0x000fe40008011607 */
[----:B------:R-:W-:Y:S02]  /*2840*/  UIADD3 UR8, UPT, UPT, -UR6, URZ, URZ ;  /* 0x000000ff06087290 */ /* 0x000fe4000fffe1ff */
[----:B------:R-:W-:-:S02]  /*2850*/  @!UP0 USEL UR7, UR5, UR7, !UP3 ;  /* 0x0000000705078287 */ /* 0x000fc4000d800000 */
[----:B------:R-:W-:Y:S02]  /*2860*/  UIMAD UR8, UR39, UR8, UR4 ;  /* 0x00000008270872a4 */ /* 0x000fe4000f8e0204 */
[----:B------:R-:W-:Y:S02]  /*2870*/  @!UP0 UIADD3 UR6, UPT, UPT, UR6, -UR7, URZ ;  /* 0x8000000706068290 */ /* 0x000fe4000fffe0ff */
[----:B------:R-:W-:Y:S02]  /*2880*/  @!UP0 UIMAD UR7, UR8, UR12, UR7 ;  /* 0x0000000c080782a4 */ /* 0x000fe4000f8e0207 */
[----:B------:R-:W-:Y:S02]  /*2890*/  @!UP0 UIMAD UR4, UR39, UR6, UR5 ;  /* 0x00000006270482a4 */ /* 0x000fe4000f8e0205 */
[----:B------:R-:W-:Y:S02]  /*28a0*/  UIMAD UR6, UR13, UR9, UR49 ;  /* 0x000000090d0672a4 */ /* 0x000fe4000f8e0231 */
[----:B------:R-:W-:Y:S01]  /*28b0*/  UIMAD UR48, UR4, UR18, UR10 ;  /* 0x00000012043072a4 */ /* 0x000fe2000f8e020a */
[----:B------:R-:W-:-:S02]  /*28c0*/  @!UP0 UMOV UR5, UR7 ;  /* 0x0000000700058c82 */ /* 0x000fc40008000000 */
[----:B------:R-:W-:-:S12]  /*28d0*/  UIMAD UR49, UR5, UR13, UR6 ;  /* 0x0000000d053172a4 */ /* 0x000fd8000f8e0206 */
.L_x_31:
        /* <DEDUP_REMOVED lines=20> */
.L_x_32:
[----:B------:R-:W-:Y:S01]  /*2a20*/  R2UR UR5, R86 ;  /* 0x00000000560572ca */ /* 0x000fe200000e0000 */
[----:B------:R-:W-:Y:S01]  /*2a30*/  UMOV UR36, UR38 ;  /* 0x0000002600247c82 */ /* 0x000fe20008000000 */
[----:B------:R-:W-:Y:S02]  /*2a40*/  R2UR UR4, R73 ;  /* 0x00000000490472ca */ /* 0x000fe400000e0000 */
[----:B------:R-:W-:Y:S02]  /*2a50*/  PLOP3.LUT P1, PT, PT, PT, PT, 0x80, 0x8 ;  /* 0x000000000008781c */ /* 0x000fe40003f2f070 */
[----:B------:R-:W-:-:S07]  /*2a60*/  LOP3.LUT R2, R2, 0x1, RZ, 0x3c, !PT ;  /* 0x0000000102027812 */ /* 0x000fce00078e3cff */
[----:B------:R-:W-:Y:S02]  /*2a70*/  UIADD3 UR50, UPT, UPT, UR49, UR5, URZ ;  /* 0x0000000531327290 */ /* 0x000fe4000fffe0ff */
[----:B------:R-:W-:Y:S01]  /*2a80*/  UIADD3 UR24, UPT, UPT, UR48, UR4, URZ ;  /* 0x0000000430187290 */ /* 0x000fe2000fffe0ff */
[----:B------:R-:W-:Y:S11]  /*2a90*/  BRA.U UP1, `(.L_x_33) ;  /* 0xffffffe901d87547 */ /* 0x000ff6000b83ffff */
[----:B------:R-:W-:Y:S01]  /*2aa0*/  UIADD3 UR30, UPT, UPT, UR30, 0x88, URZ ;  /* 0x000000881e1e7890 */ /* 0x000fe2000fffe0ff */
[----:B------:R-:W-:-:S03]  /*2ab0*/  MOV R3, UR26 ;  /* 0x0000001a00037c02 */ /* 0x000fc60008000f00 */
[----:B------:R-:W-:Y:S01]  /*2ac0*/  ULEA UR4, UR31, UR30, 0x3 ;  /* 0x0000001e1f047291 */ /* 0x000fe2000f8e18ff */
[----:B------:R-:W-:-:S08]  /*2ad0*/  SHF.L.U32 R3, R3, 0x1f, RZ ;  /* 0x0000001f03037819 */ /* 0x000fd000000006ff */
[----:B------:R-:W1:Y:S02]  /*2ae0*/  SYNCS.PHASECHK.TRANS64.TRYWAIT P0, [UR4], R3 ;  /* 0x00000003ff0075a7 */ /* 0x000e640008001104 */
[----:B-1----:R-:W-:Y:S05]  /*2af0*/  @!P0 BRA `(.L_x_34) ;  /* 0x0000005800c48947 */ /* 0x002fea0003800000 */
.L_x_117:
[----:B------:R-:W-:-:S04]  /*2b00*/  UIADD3 UR4, UPT, UPT, UR31, 0x1, URZ ;  /* 0x000000011f047890 */ /* 0x000fc8000fffe0ff */
[----:B------:R-:W-:-:S04]  /*2b10*/  UISETP.NE.AND UP0, UPT, UR4, 0x11, UPT ;  /* 0x000000110400788c */ /* 0x000fc8000bf05270 */
[----:B------:R-:W-:Y:S02]  /*2b20*/  USEL UR5, URZ, 0x1, UP0 ;  /* 0x00000001ff057887 */ /* 0x000fe40008000000 */
[----:B------:R-:W-:Y:S02]  /*2b30*/  USEL UR4, UR4, URZ, UP0 ;  /* 0x000000ff04047287 */ /* 0x000fe40008000000 */
[----:B------:R-:W-:Y:S02]  /*2b40*/  ULOP3.LUT UR6, UR26, UR5, URZ, 0x3c, !UPT ;  /* 0x000000051a067292 */ /* 0x000fe4000f8e3cff */
[----:B------:R-:W-:-:S04]  /*2b50*/  ULEA UR5, UR4, UR30, 0x3 ;  /* 0x0000001e04057291 */ /* 0x000fc8000f8e18ff */
[----:B-1----:R-:W-:-:S04]  /*2b60*/  MOV R3, UR6 ;  /* 0x0000000600037c02 */ /* 0x002fc80008000f00 */
[----:B------:R-:W-:-:S04]  /*2b70*/  SHF.L.U32 R3, R3, 0x1f, RZ ;  /* 0x0000001f03037819 */ /* 0x000fc800000006ff */
[----:B------:R-:W1:Y:S02]  /*2b80*/  SYNCS.PHASECHK.TRANS64.TRYWAIT P0, [UR5], R3 ;  /* 0x00000003ff0075a7 */ /* 0x000e640008001105 */
[----:B-1----:R-:W-:Y:S05]  /*2b90*/  @!P0 BRA `(.L_x_35) ;  /* 0x0000005800b48947 */ /* 0x002fea0003800000 */
.L_x_119:
        /* <DEDUP_REMOVED lines=10> */
.L_x_121:
        /* <DEDUP_REMOVED lines=10> */
.L_x_123:
        /* <DEDUP_REMOVED lines=10> */
.L_x_125:
        /* <DEDUP_REMOVED lines=10> */
.L_x_127:
        /* <DEDUP_REMOVED lines=10> */
.L_x_129:
        /* <DEDUP_REMOVED lines=10> */
.L_x_131:
        /* <DEDUP_REMOVED lines=10> */
.L_x_133:
        /* <DEDUP_REMOVED lines=10> */
.L_x_135:
        /* <DEDUP_REMOVED lines=10> */
.L_x_137:
        /* <DEDUP_REMOVED lines=10> */
.L_x_139:
        /* <DEDUP_REMOVED lines=10> */
.L_x_141:
        /* <DEDUP_REMOVED lines=10> */
.L_x_143:
        /* <DEDUP_REMOVED lines=10> */
.L_x_145:
        /* <DEDUP_REMOVED lines=10> */
.L_x_147:
[----:B------:R-:W-:-:S04]  /*3460*/  UIADD3 UR4, UPT, UPT, UR4, 0x1, URZ ;  /* 0x0000000104047890 */ /* 0x000fc8000fffe0ff */
[----:B------:R-:W-:-:S04]  /*3470*/  UISETP.NE.AND UP0, UPT, UR4, 0x11, UPT ;  /* 0x000000110400788c */ /* 0x000fc8000bf05270 */
[----:B------:R-:W-:Y:S02]  /*3480*/  USEL UR5, URZ, 0x1, UP0 ;  /* 0x00000001ff057887 */ /* 0x000fe40008000000 */
[----:B------:R-:W-:Y:S02]  /*3490*/  USEL UR4, UR4, URZ, UP0 ;  /* 0x000000ff04047287 */ /* 0x000fe40008000000 */
[----:B------:R-:W-:Y:S02]  /*34a0*/  ULOP3.LUT UR5, UR6, UR5, URZ, 0x3c, !UPT ;  /* 0x0000000506057292 */ /* 0x000fe4000f8e3cff */
[----:B------:R-:W-:-:S04]  /*34b0*/  ULEA UR4, UR4, UR30, 0x3 ;  /* 0x0000001e04047291 */ /* 0x000fc8000f8e18ff */
[----:B------:R-:W-:Y:S02]  /*34c0*/  IMAD.U32 R2, RZ, RZ, UR5 ;  /* 0x00000005ff027e24 */ /* 0x000fe4000f8e00ff */
[----:B-1----:R-:W-:-:S03]  /*34d0*/  MOV R0, UR4 ;  /* 0x0000000400007c02 */ /* 0x002fc60008000f00 */
[----:B------:R-:W-:-:S07]  /*34e0*/  SHF.L.U32 R3, R2, 0x1f, RZ ;  /* 0x0000001f02037819 */ /* 0x000fce00000006ff */
.L_x_50:
[----:B-1----:R1:W2:Y:S02]  /*34f0*/  SYNCS.PHASECHK.TRANS64.TRYWAIT P0, [R0+URZ], R3 ;  /* 0x00000003000075a7 */ /* 0x0022a400080011ff */
[----:B--2---:R-:W-:Y:S05]  /*3500*/  @!P0 NANOSLEEP.SYNCS 0x989680 ;  /* 0x009896800000895d */ /* 0x004fea0003900000 */
[----:B------:R-:W2:Y:S02]  /*3510*/  @!P0 SYNCS.PHASECHK.TRANS64 P0, [R0+URZ], R3 ;  /* 0x00000003000085a7 */ /* 0x000ea400080010ff */
[----:B--2---:R-:W-:Y:S05]  /*3520*/  @P0 EXIT ;  /* 0x000000000000094d */ /* 0x004fea0003800000 */
[----:B------:R-:W-:Y:S05]  /*3530*/  BRA `(.L_x_50) ;  /* 0xfffffffc00ec7947 */ /* 0x000fea000383ffff */
.L_x_17:
[----:B------:R-:W2:Y:S02]  /*3540*/  S2UR UR4, SR_CgaCtaId ;  /* 0x00000000000479c3 */ /* 0x000ea40000008800 */
[----:B--2---:R-:W-:-:S04]  /*3550*/  UISETP.NE.AND UP0, UPT, UR4, URZ, UPT ;  /* 0x000000ff0400728c */ /* 0x004fc8000bf05270 */
[----:B------:R-:W-:-:S09]  /*3560*/  UISETP.NE.OR UP0, UPT, UR18, 0x1, UP0 ;  /* 0x000000011200788c */ /* 0x000fd20008705670 */
[----:B------:R-:W-:Y:S05]  /*3570*/  BRA.U UP0, `(.L_x_51) ;  /* 0x0000000100b47547 */ /* 0x000fea000b800000 */
[----:B------:R-:W2:Y:S01]  /*3580*/  S2UR UR5, SR_CgaCtaId ;  /* 0x00000000000579c3 */ /* 0x000ea20000008800 */
[----:B------:R-:W-:Y:S01]  /*3590*/  UMOV UR4, 0x400 ;  /* 0x0000040000047882 */ /* 0x000fe20000000000 */
[----:B------:R-:W-:Y:S01]  /*35a0*/  HFMA2 R3, -RZ, RZ, 0, 5.9604644775390625e-08 ;  /* 0x00000001ff037431 */ /* 0x000fe200000001ff */
[----:B------:R-:W-:Y:S01]  /*35b0*/  ISETP.NE.AND P0, PT, R0, RZ, PT ;  /* 0x000000ff0000720c */ /* 0x000fe20003f05270 */
[----:B------:R-:W-:Y:S01]  /*35c0*/  IMAD.MOV.U32 R8, RZ, RZ, RZ ;  /* 0x000000ffff087224 */ /* 0x000fe200078e00ff */
[----:B--2---:R-:W-:-:S04]  /*35d0*/  ULEA UR4, UR5, UR4, 0x18 ;  /* 0x0000000405047291 */ /* 0x004fc8000f8ec0ff */
[----:B------:R-:W-:Y:S02]  /*35e0*/  UIADD3 UR5, UPT, UPT, UR4, 0x148, URZ ;  /* 0x0000014804057890 */ /* 0x000fe4000fffe0ff */
[----:B------:R-:W-:Y:S02]  /*35f0*/  UIADD3 UR8, UPT, UPT, UR4, 0x140, URZ ;  /* 0x0000014004087890 */ /* 0x000fe4000fffe0ff */
[----:B------:R-:W-:-:S12]  /*3600*/  UPRMT UR5, URZ, 0x654, UR5 ;  /* 0x00000654ff057896 */ /* 0x000fd80008000005 */
.L_x_54:
[----:B------:R-:W-:Y:S01]  /*3610*/  SHF.L.U32 R7, R3, 0x1f, RZ ;  /* 0x0000001f03077819 */ /* 0x000fe200000006ff */
[----:B------:R-:W-:Y:S02]  /*3620*/  IMAD.U32 R9, RZ, RZ, UR8 ;  /* 0x00000008ff097e24 */ /* 0x000fe4000f8e00ff */
[----:B------:R-:W-:Y:S01]  /*3630*/  @!P0 IMAD.MOV.U32 R5, RZ, RZ, 0x10 ;  /* 0x00000010ff058424 */ /* 0x000fe200078e00ff */
[----:B------:R-:W2:Y:S02]  /*3640*/  SYNCS.PHASECHK.TRANS64.TRYWAIT P1, [UR4+0x148], R7 ;  /* 0x00014807ff0075a7 */ /* 0x000ea40008021104 */
[----:B------:R-:W-:-:S04]  /*3650*/  PRMT R9, R0, 0x654, R9 ;  /* 0x0000065400097816 */ /* 0x000fc80000000009 */
[----:B------:R-:W-:Y:S01]  /*3660*/  SEL R2, R9, R2, !P0 ;  /* 0x0000000209027207 */ /* 0x000fe20004000000 */
[----:B--2---:R-:W-:Y:S06]  /*3670*/  @!P1 BRA `(.L_x_52) ;  /* 0x0000005400649947 */ /* 0x004fec0003800000 */
.L_x_149:
[----:B------:R-:W-:Y:S01]  /*3680*/  UIADD3 UR6, UPT, UPT, UR4, 0x180, URZ ;  /* 0x0000018004067890 */ /* 0x000fe2000fffe0ff */
[----:B------:R3:W-:Y:S01]  /*3690*/  @!P0 SYNCS.ARRIVE.TRANS64.RED RZ, [R2+URZ], R5 ;  /* 0x0000000502ff89a7 */ /* 0x0007e200080004ff */
[----:B------:R-:W-:Y:S01]  /*36a0*/  UIADD3 UR7, UPT, UPT, UR4, 0x140, URZ ;  /* 0x0000014004077890 */ /* 0x000fe2000fffe0ff */
[----:B------:R-:W-:-:S08]  /*36b0*/  LOP3.LUT R3, R3, 0x1, RZ, 0x3c, !PT ;  /* 0x0000000103037812 */ /* 0x000fd000078e3cff */
[----:B------:R-:W-:Y:S06]  /*36c0*/  UGETNEXTWORKID.BROADCAST [UR6], [UR7] ;  /* 0x00000000060073ca */ /* 0x000fec0008000100 */
[----:B---3--:R-:W-:-:S04]  /*36d0*/  SHF.L.U32 R5, R8, 0x1f, RZ ;  /* 0x0000001f08057819 */ /* 0x008fc800000006ff */
[----:B------:R-:W3:Y:S02]  /*36e0*/  SYNCS.PHASECHK.TRANS64.TRYWAIT P1, [UR4+0x140], R5 ;  /* 0x00014005ff0075a7 */ /* 0x000ee40008021104 */
[----:B---3--:R-:W-:Y:S05]  /*36f0*/  @!P1 BRA `(.L_x_53) ;  /* 0x00000054005c9947 */ /* 0x008fea0003800000 */
.L_x_151:
[----:B--2---:R-:W2:Y:S01]  /*3700*/  LDS.128 R4, [UR4+0x180] ;  /* 0x00018004ff047984 */ /* 0x004ea20008000c00 */
[----:B------:R-:W-:Y:S01]  /*3710*/  LOP3.LUT R8, R8, 0x1, RZ, 0x3c, !PT ;  /* 0x0000000108087812 */ /* 0x000fe200078e3cff */
[----:B------:R-:W-:Y:S01]  /*3720*/  @!PT LDS RZ, [RZ] ;  /* 0x00000000fffff984 */ /* 0x000fe20000000800 */
[----:B------:R-:W-:Y:S01]  /*3730*/  @!PT LDS RZ, [RZ] ;  /* 0x00000000fffff984 */ /* 0x000fe20000000800 */
[----:B------:R-:W-:Y:S01]  /*3740*/  @!PT LDS RZ, [RZ] ;  /* 0x00000000fffff984 */ /* 0x000fe20000000800 */
[----:B------:R-:W-:Y:S01]  /*3750*/  @!PT LDS RZ, [RZ] ;  /* 0x00000000fffff984 */ /* 0x000fe20000000800 */
[----:B------:R3:W-:Y:S06]  /*3760*/  MEMBAR.ALL.CTA ;  /* 0x0000000000007992 */ /* 0x0007ec0000008000 */
[----:B---3--:R-:W3:Y:S02]  /*3770*/  FENCE.VIEW.ASYNC.S ;  /* 0x00000000000073c6 */ /* 0x008ee40000000000 */
[----:B---3--:R-:W-:Y:S01]  /*3780*/  SYNCS.ARRIVE.TRANS64.RED.A1T0 RZ, [UR5], RZ ;  /* 0x000000ffffff79a7 */ /* 0x008fe20008100405 */
[----:B--2---:R-:W-:-:S13]  /*3790*/  LOP3.LUT P1, RZ, R6, 0x1, RZ, 0xc0, !PT ;  /* 0x0000000106ff7812 */ /* 0x004fda000782c0ff */
[----:B------:R-:W-:Y:S05]  /*37a0*/  @P1 BRA `(.L_x_54) ;  /* 0xfffffffc00981947 */ /* 0x000fea000383ffff */
[----:B------:R-:W-:-:S04]  /*37b0*/  SHF.L.U32 R0, R3, 0x1f, RZ ;  /* 0x0000001f03007819 */ /* 0x000fc800000006ff */
[----:B------:R-:W2:Y:S02]  /*37c0*/  SYNCS.PHASECHK.TRANS64 P0, [UR4+0x148], R0 ;  /* 0x00014800ff0075a7 */ /* 0x000ea40008001004 */
[----:B-12---:R-:W-:Y:S05]  /*37d0*/  @P0 EXIT ;  /* 0x000000000000094d */ /* 0x006fea0003800000 */
[----:B------:R-:W-:-:S07]  /*37e0*/  MOV R0, UR4 ;  /* 0x0000000400007c02 */ /* 0x000fce0008000f00 */
.L_x_55:
[----:B-1----:R-:W-:-:S04]  /*37f0*/  SHF.L.U32 R5, R3, 0x1f, RZ ;  /* 0x0000001f03057819 */ /* 0x002fc800000006ff */
[----:B------:R1:W2:Y:S03]  /*3800*/  SYNCS.PHASECHK.TRANS64.TRYWAIT P0, [R0+URZ+0x148], R5 ;  /* 0x00014805000075a7 */ /* 0x0002a600080011ff */
[----:B--2---:R-:W-:Y:S05]  /*3810*/  @!P0 NANOSLEEP.SYNCS 0x989680 ;  /* 0x009896800000895d */ /* 0x004fea0003900000 */
[----:B------:R-:W2:Y:S02]  /*3820*/  @!P0 SYNCS.PHASECHK.TRANS64 P0, [R0+URZ+0x148], R5 ;  /* 0x00014805000085a7 */ /* 0x000ea400080010ff */
[----:B--2---:R-:W-:Y:S05]  /*3830*/  @P0 EXIT ;  /* 0x000000000000094d */ /* 0x004fea0003800000 */
[----:B------:R-:W-:Y:S05]  /*3840*/  BRA `(.L_x_55) ;  /* 0xfffffffc00e87947 */ /* 0x000fea000383ffff */
.L_x_51:
[----:B------:R-:W-:-:S09]  /*3850*/  UISETP.NE.AND UP0, UPT, UR18, URZ, UPT ;  /* 0x000000ff1200728c */ /* 0x000fd2000bf05270 */
[----:B------:R-:W-:Y:S05]  /*3860*/  BRA.U UP0, `(.L_x_56) ;  /* 0x0000000d00447547 */ /* 0x000fea000b800000 */
[----:B------:R-:W2:Y:S01]  /*3870*/  S2UR UR7, SR_CgaCtaId ;  /* 0x00000000000779c3 */ /* 0x000ea20000008800 */
[----:B------:R-:W-:Y:S01]  /*3880*/  UMOV UR4, 0x40 ;  /* 0x0000004000047882 */ /* 0x000fe20000000000 */
[----:B------:R-:W-:Y:S01]  /*3890*/  NOP ;  /* 0x0000000000007918 */ /* 0x000fe20000000000 */
[----:B------:R-:W-:Y:S01]  /*38a0*/  UMOV UR6, 0x400 ;  /* 0x0000040000067882 */ /* 0x000fe20000000000 */
[----:B--2---:R-:W-:Y:S02]  /*38b0*/  ULEA UR5, UR7, UR4, 0x18 ;  /* 0x0000000407057291 */ /* 0x004fe4000f8ec0ff */
[----:B------:R-:W-:-:S07]  /*38c0*/  ULEA UR6, UR7, UR6, 0x18 ;  /* 0x0000000607067291 */ /* 0x000fce000f8ec0ff */
[----:B------:R-:W2:Y:S02]  /*38d0*/  LDS.U8 R0, [UR5+0x1c] ;  /* 0x00001c05ff007984 */ /* 0x000ea40008000000 */
[----:B--2---:R-:W-:-:S13]  /*38e0*/  ISETP.NE.AND P0, PT, R0, RZ, PT ;  /* 0x000000ff0000720c */ /* 0x004fda0003f05270 */
[----:B------:R-:W-:Y:S05]  /*38f0*/  @P0 BRA `(.L_x_57) ;  /* 0x0000000000580947 */ /* 0x000fea0003800000 */
[----:B------:R-:W-:-:S13]  /*3900*/  ELECT P0, URZ, PT ;  /* 0x0000000000ff782f */ /* 0x000fda0003800000 */
[----:B------:R-:W-:Y:S05]  /*3910*/  @!P0 BRA `(.L_x_58) ;  /* 0x0000000000608947 */ /* 0x000fea0003800000 */
[----:B------:R-:W-:Y:S01]  /*3920*/  UMOV UR4, 0x10 ;  /* 0x0000001000047882 */ /* 0x000fe20000000000 */
[----:B------:R-:W-:Y:S01]  /*3930*/  HFMA2 R0, -RZ, RZ, 0, 5.9604644775390625e-08 ;  /* 0x00000001ff007431 */ /* 0x000fe200000001ff */
[----:B------:R-:W-:-:S03]  /*3940*/  MOV R2, 0xffff ;  /* 0x0000ffff00027802 */ /* 0x000fc60000000f00 */
[----:B------:R-:W-:Y:S04]  /*3950*/  DEPBAR.LE SB2, 0x36 ;  /* 0x0000ad800000791a */ /* 0x000fe80000000000 */
[----:B------:R-:W2:Y:S02]  /*3960*/  UTCATOMSWS.FIND_AND_SET.ALIGN UP0, UR4, UR4 ;  /* 0x00000004000475e3 */ /* 0x000ea40008000800 */
[----:B--2---:R-:W-:Y:S01]  /*3970*/  MOV R3, UR4 ;  /* 0x0000000400037c02 */ /* 0x004fe20008000f00 */
[----:B------:R-:W-:Y:S06]  /*3980*/  BRA.U UP0, `(.L_x_59) ;  /* 0x0000000100187547 */ /* 0x000fec000b800000 */
.L_x_60:
[----:B------:R-:W-:Y:S05]  /*3990*/  NANOSLEEP 0x64 ;  /* 0x000000640000795d */ /* 0x000fea0003800000 */
[----:B------:R-:W-:-:S05]  /*39a0*/  UMOV UR4, 0x10 ;  /* 0x0000001000047882 */ /* 0x000fca0000000000 */
[----:B------:R-:W-:Y:S04]  /*39b0*/  DEPBAR.LE SB2, 0x36 ;  /* 0x0000ad800000791a */ /* 0x000fe80000000000 */
[----:B------:R-:W2:Y:S02]  /*39c0*/  UTCATOMSWS.FIND_AND_SET.ALIGN UP0, UR4, UR4 ;  /* 0x00000004000475e3 */ /* 0x000ea40008000800 */
[----:B--2---:R-:W-:Y:S01]  /*39d0*/  MOV R3, UR4 ;  /* 0x0000000400037c02 */ /* 0x004fe20008000f00 */
[----:B------:R-:W-:Y:S05]  /*39e0*/  BRA.U !UP0, `(.L_x_60) ;  /* 0xfffffffd08e87547 */ /* 0x000fea000b83ffff */
.L_x_59:
[-C--:B------:R-:W-:Y:S02]  /*39f0*/  SHF.L.U32 R2, R2, R3.reuse, RZ ;  /* 0x0000000302027219 */ /* 0x080fe400000006ff */
[----:B------:R-:W-:Y:S01]  /*3a00*/  SHF.L.U32 R0, R0, R3, RZ ;  /* 0x0000000300007219 */ /* 0x000fe200000006ff */
[----:B------:R-:W-:Y:S02]  /*3a10*/  IMAD.SHL.U32 R3, R3, 0x20, RZ ;  /* 0x0000002003037824 */ /* 0x000fe400078e00ff */
[----:B------:R2:W-:Y:S04]  /*3a20*/  ATOMS.OR RZ, [UR5+0x14], R2 ;  /* 0x00001402ffff798c */ /* 0x0005e8000b000005 */
[----:B------:R2:W-:Y:S04]  /*3a30*/  ATOMS.OR RZ, [UR5+0x18], R0 ;  /* 0x00001800ffff798c */ /* 0x0005e8000b000005 */
[----:B------:R2:W-:Y:S01]  /*3a40*/  STS [UR6+0x190], R3 ;  /* 0x00019003ff007988 */ /* 0x0005e20008000806 */
[----:B------:R-:W-:Y:S05]  /*3a50*/  BRA `(.L_x_58) ;  /* 0x0000000000107947 */ /* 0x000fea0003800000 */
.L_x_57:
[----:B------:R-:W-:Y:S02]  /*3a60*/  MOV R0, 0xffffffff ;  /* 0xffffffff00007802 */ /* 0x000fe40000000f00 */
[----:B------:R-:W-:-:S03]  /*3a70*/  MOV R2, 0x3aa0 ;  /* 0x00003aa000027802 */ /* 0x000fc60000000f00 */
[----:B------:R2:W-:Y:S04]  /*3a80*/  STS [UR6+0x190], R0 ;  /* 0x00019000ff007988 */ /* 0x0005e80008000806 */
[----:B-12--5:R-:W-:Y:S05]  /*3a90*/  CALL.REL.NOINC `($__internal_1_$__cuda_sm10x_tcgen05_guardrail_trap_phase_invalid_during_alloc) ;  /* 0x0000005400dc7944 */ /* 0x026fea0003c00000 */
.L_x_58:
[----:B------:R-:W-:Y:S05]  /*3aa0*/  WARPSYNC.ALL ;  /* 0x0000000000007948 */ /* 0x000fea0003800000 */
[----:B------:R-:W3:Y:S01]  /*3ab0*/  S2UR UR4, SR_CgaCtaId ;  /* 0x00000000000479c3 */ /* 0x000ee20000008800 */
[----:B------:R-:W-:Y:S01]  /*3ac0*/  UMOV UR18, 0x400 ;  /* 0x0000040000127882 */ /* 0x000fe20000000000 */
[----:B------:R-:W-:-:S06]  /*3ad0*/  NOP ;  /* 0x0000000000007918 */ /* 0x000fcc0000000000 */
[----:B------:R-:W-:Y:S06]  /*3ae0*/  BAR.ARV 0x6, 0xa0 ;  /* 0x0182800000007b1d */ /* 0x000fec0000002000 */
[----:B------:R-:W4:Y:S01]  /*3af0*/  LDCU.64 UR6, c[0x0][0x388] ;  /* 0x00007100ff0677ac */ /* 0x000f220008000a00 */
[----:B------:R-:W-:Y:S01]  /*3b00*/  IMAD.MOV.U32 R8, RZ, RZ, 0x1 ;  /* 0x00000001ff087424 */ /* 0x000fe200078e00ff */
[----:B------:R-:W1:Y:S01]  /*3b10*/  LDCU.64 UR8, c[0x0][0x390] ;  /* 0x00007200ff0877ac */ /* 0x000e620008000a00 */
[----:B------:R-:W-:Y:S01]  /*3b20*/  UMOV UR21, URZ ;  /* 0x000000ff00157c82 */ /* 0x000fe20008000000 */
[----:B------:R-:W-:Y:S01]  /*3b30*/  UMOV UR17, URZ ;  /* 0x000000ff00117c82 */ /* 0x000fe20008000000 */
[----:B---3--:R-:W-:Y:S01]  /*3b40*/  ULEA UR18, UR4, UR18, 0x18 ;  /* 0x0000001204127291 */ /* 0x008fe2000f8ec0ff */
[----:B------:R-:W-:Y:S01]  /*3b50*/  UMOV UR26, 0x0 ;  /* 0x00000000001a7882 */ /* 0x000fe20000000000 */
[----:B------:R-:W-:-:S02]  /*3b60*/  UMOV UR27, 0x4210010 ;  /* 0x04210010001b7882 */ /* 0x000fc40000000000 */
[----:B------:R-:W-:Y:S01]  /*3b70*/  UIADD3 UR20, UPT, UPT, UR18, 0x15400, URZ ;  /* 0x0001540012147890 */ /* 0x000fe2000fffe0ff */
[----:B------:R-:W-:Y:S01]  /*3b80*/  UMOV UR24, 0x0 ;  /* 0x0000000000187882 */ /* 0x000fe20000000000 */
[----:B------:R-:W-:Y:S01]  /*3b90*/  UMOV UR25, 0x4210010 ;  /* 0x0421001000197882 */ /* 0x000fe20000000000 */
[----:B----4-:R-:W-:Y:S02]  /*3ba0*/  UIADD3 UR4, UPT, UPT, UR6, 0x3f, URZ ;  /* 0x0000003f06047890 */ /* 0x010fe4000fffe0ff */
[----:B------:R-:W2:Y:S01]  /*3bb0*/  LDS R9, [UR18+0x190] ;  /* 0x00019012ff097984 */ /* 0x000ea20008000800 */
[----:B------:R-:W-:Y:S02]  /*3bc0*/  USHF.R.U32.HI UR20, URZ, 0x4, UR20 ;  /* 0x00000004ff147899 */ /* 0x000fe40008011614 */
[----:B------:R-:W-:Y:S02]  /*3bd0*/  USHF.R.S32.HI UR5, URZ, 0x1f, UR4 ;  /* 0x0000001fff057899 */ /* 0x000fe40008011404 */
[----:B------:R-:W-:-:S02]  /*3be0*/  ULOP3.LUT UR20, UR20, 0x3fff, URZ, 0xc0, !UPT ;  /* 0x00003fff14147892 */ /* 0x000fc4000f8ec0ff */
[----:B------:R-:W-:Y:S02]  /*3bf0*/  ULEA.HI UR4, UR5, UR4, URZ, 0x6 ;  /* 0x0000000405047291 */ /* 0x000fe4000f8f30ff */
[----:B------:R-:W-:Y:S02]  /*3c00*/  UIADD3 UR5, UPT, UPT, UR18, 0x4400, URZ ;  /* 0x0000440012057890 */ /* 0x000fe4000fffe0ff */
[----:B------:R-:W-:Y:S02]  /*3c10*/  USHF.R.S32.HI UR4, URZ, 0x6, UR4 ;  /* 0x00000006ff047899 */ /* 0x000fe40008011404 */
[----:B------:R-:W-:Y:S02]  /*3c20*/  USHF.R.U32.HI UR5, URZ, 0x4, UR5 ;  /* 0x00000004ff057899 */ /* 0x000fe40008011605 */
[----:B------:R-:W-:Y:S02]  /*3c30*/  UIMAD UR4, UR4, UR7, URZ ;  /* 0x00000007040472a4 */ /* 0x000fe4000f8e02ff */
[----:B------:R-:W-:-:S02]  /*3c40*/  ULOP3.LUT UR5, UR5, 0x3fff, URZ, 0xc0, !UPT ;  /* 0x00003fff05057892 */ /* 0x000fc4000f8ec0ff */
[----:B-1----:R-:W-:Y:S02]  /*3c50*/  UIMAD UR4, UR4, UR8, URZ ;  /* 0x00000008040472a4 */ /* 0x002fe4000f8e02ff */
[----:B------:R-:W-:Y:S02]  /*3c60*/  ULOP3.LUT UR19, UR5, 0x10000, URZ, 0xfc, !UPT ;  /* 0x0001000005137892 */ /* 0x000fe4000f8efcff */
[----:B------:R-:W-:Y:S02]  /*3c70*/  UIMAD UR6, UR4, UR9, URZ ;  /* 0x00000009040672a4 */ /* 0x000fe4000f8e02ff */
[----:B------:R-:W-:Y:S02]  /*3c80*/  UIADD3 UR4, UPT, UPT, UR18, 0x148, URZ ;  /* 0x0000014812047890 */ /* 0x000fe4000fffe0ff */
[----:B------:R-:W-:Y:S02]  /*3c90*/  UIADD3 UR23, UPT, UPT, UR6, -0x1, URZ ;  /* 0xffffffff06177890 */ /* 0x000fe4000fffe0ff */
[----:B------:R-:W-:-:S02]  /*3ca0*/  UPRMT UR28, URZ, 0x654, UR4 ;  /* 0x00000654ff1c7896 */ /* 0x000fc40008000004 */
[----:B------:R-:W-:Y:S01]  /*3cb0*/  UISETP.GE.AND UP3, UPT, UR6, 0x1, UPT ;  /* 0x000000010600788c */ /* 0x000fe2000bf66270 */
[C---:B--2---:R-:W-:Y:S01]  /*3cc0*/  VIADD R3, R9.reuse, 0x80 ;  /* 0x0000008009037836 */ /* 0x044fe20000000000 */
[----:B------:R-:W-:-:S04]  /*3cd0*/  LOP3.LUT R2, R9, 0xffff, RZ, 0xc0, !PT ;  /* 0x0000ffff09027812 */ /* 0x000fc800078ec0ff */
[----:B------:R-:W-:-:S05]  /*3ce0*/  LOP3.LUT R3, R3, 0xffff, RZ, 0xc0, !PT ;  /* 0x0000ffff03037812 */ /* 0x000fca00078ec0ff */
[----:B------:R1:W-:Y:S02]  /*3cf0*/  STL.64 [R1], R2 ;  /* 0x0000000201007387 */ /* 0x0003e40000100a00 */
[----:B-1----:R-:W-:-:S07]  /*3d00*/  CS2R R2, SRZ ;  /* 0x0000000000027805 */ /* 0x002fce000001ff00 */
.L_x_67:
[----:B-1----:R-:W-:-:S04]  /*3d10*/  SHF.L.U32 R5, R3, 0x1f, RZ ;  /* 0x0000001f03057819 */ /* 0x002fc800000006ff */
[----:B------:R-:W1:Y:S02]  /*3d20*/  SYNCS.PHASECHK.TRANS64.TRYWAIT P0, [UR18+0x140], R5 ;  /* 0x00014005ff0075a7 */ /* 0x000e640008001112 */
[----:B-12-4-:R-:W-:Y:S05]  /*3d30*/  @!P0 BRA `(.L_x_61) ;  /* 0x0000004c00e48947 */ /* 0x016fea0003800000 */
.L_x_153:
[----:B-1----:R-:W1:Y:S01]  /*3d40*/  LDS.128 R4, [UR18+0x180] ;  /* 0x00018012ff047984 */ /* 0x002e620008000c00 */
[----:B------:R-:W-:Y:S01]  /*3d50*/  ULEA UR22, UR21, UR18, 0x3 ;  /* 0x0000001215167291 */ /* 0x000fe2000f8e18ff */
[----:B------:R-:W-:Y:S01]  /*3d60*/  SHF.L.U32 R0, R8, 0x1f, RZ ;  /* 0x0000001f08007819 */ /* 0x000fe200000006ff */
[----:B------:R-:W-:Y:S01]  /*3d70*/  @!PT LDS RZ, [RZ] ;  /* 0x00000000fffff984 */ /* 0x000fe20000000800 */
[----:B------:R-:W-:Y:S01]  /*3d80*/  @!PT LDS RZ, [RZ] ;  /* 0x00000000fffff984 */ /* 0x000fe20000000800 */
[----:B------:R-:W-:Y:S01]  /*3d90*/  @!PT LDS RZ, [RZ] ;  /* 0x00000000fffff984 */ /* 0x000fe20000000800 */
[----:B------:R-:W-:Y:S01]  /*3da0*/  @!PT LDS RZ, [RZ] ;  /* 0x00000000fffff984 */ /* 0x000fe20000000800 */
[----:B------:R2:W-:Y:S06]  /*3db0*/  MEMBAR.ALL.CTA ;  /* 0x0000000000007992 */ /* 0x0005ec0000008000 */
[----:B--2---:R-:W2:Y:S02]  /*3dc0*/  FENCE.VIEW.ASYNC.S ;  /* 0x00000000000073c6 */ /* 0x004ea40000000000 */
[----:B--2---:R-:W-:Y:S01]  /*3dd0*/  SYNCS.ARRIVE.TRANS64.RED.A1T0 RZ, [UR28], RZ ;  /* 0x000000ffffff79a7 */ /* 0x004fe2000810041c */
[----:B------:R-:W2:Y:S01]  /*3de0*/  SYNCS.PHASECHK.TRANS64.TRYWAIT P0, [UR22+0x160], R0 ;  /* 0x00016000ff0075a7 */ /* 0x000ea20008001116 */
[----:B-1----:R-:W-:Y:S01]  /*3df0*/  LOP3.LUT P2, RZ, R6, 0x1, RZ, 0xc0, !PT ;  /* 0x0000000106ff7812 */ /* 0x002fe2000784c0ff */
[----:B--2---:R-:W-:-:S12]  /*3e00*/  @!P0 BRA `(.L_x_62) ;  /* 0x0000004c00c88947 */ /* 0x004fd80003800000 */
.L_x_155:
[----:B------:R-:W-:Y:S05]  /*3e10*/  BRA.U !UP3, `(.L_x_63) ;  /* 0x000000010bc87547 */ /* 0x000fea000b800000 */
[----:B-1----:R-:W-:Y:S01]  /*3e20*/  IMAD.U32 R0, RZ, RZ, UR21 ;  /* 0x00000015ff007e24 */ /* 0x002fe2000f8e00ff */
[----:B------:R-:W-:-:S04]  /*3e30*/  ULEA UR4, UR17, UR18, 0x3 ;  /* 0x0000001211047291 */ /* 0x000fc8000f8e18ff */
[----:B------:R-:W-:Y:S02]  /*3e40*/  LEA R4, R0, R1, 0x2 ;  /* 0x0000000100047211 */ /* 0x000fe400078e10ff */
[----:B------:R-:W-:-:S04]  /*3e50*/  SHF.L.U32 R0, R2, 0x1f, RZ ;  /* 0x0000001f02007819 */ /* 0x000fc800000006ff */
[----:B------:R-:W5:Y:S01]  /*3e60*/  LDL R4, [R4] ;  /* 0x0000000004047983 */ /* 0x000f620000100800 */
[----:B------:R1:W2:Y:S01]  /*3e70*/  SYNCS.PHASECHK.TRANS64.TRYWAIT P1, [UR4], R0 ;  /* 0x00000000ff0075a7 */ /* 0x0002a20008021104 */
[----:B------:R-:W-:Y:S01]  /*3e80*/  UPLOP3.LUT UP2, UPT, UPT, UPT, UPT, 0x40, 0x4 ;  /* 0x000000000004789c */ /* 0x000fe20003f4e870 */
[----:B------:R-:W-:Y:S01]  /*3e90*/  UMOV UR15, UR23 ;  /* 0x00000017000f7c82 */ /* 0x000fe20008000000 */
[----:B------:R-:W-:-:S09]  /*3ea0*/  UMOV UR8, UR17 ;  /* 0x0000001100087c82 */ /* 0x000fd20008000000 */
.L_x_66:
[----:B------:R-:W-:Y:S01]  /*3eb0*/  ULEA UR16, UR8, UR18, 0x3 ;  /* 0x0000001208107291 */ /* 0x000fe2000f8e18ff */
[----:B--234-:R-:W-:Y:S11]  /*3ec0*/  @P1 BRA `(.L_x_64) ;  /* 0x00000000000c1947 */ /* 0x01cff60003800000 */
[----:B------:R-:W-:Y:S04]  /*3ed0*/  SHF.L.U32 R5, R2, 0x1f, RZ ;  /* 0x0000001f02057819 */ /* 0x000fe800000006ff */
[----:B------:R-:W2:Y:S02]  /*3ee0*/  SYNCS.PHASECHK.TRANS64.TRYWAIT P0, [UR16], R5 ;  /* 0x00000005ff0075a7 */ /* 0x000ea40008001110 */
[----:B--2---:R-:W-:Y:S05]  /*3ef0*/  @!P0 BRA `(.L_x_65) ;  /* 0x0000004c00a48947 */ /* 0x004fea0003800000 */
.L_x_64:
[----:B------:R-:W-:Y:S01]  /*3f00*/  UISETP.NE.AND UP0, UPT, UR15, URZ, UPT ;  /* 0x000000ff0f00728c */ /* 0x000fe2000bf05270 */
[----:B------:R-:W-:Y:S01]  /*3f10*/  PLOP3.LUT P1, PT, PT, PT, PT, 0x80, 0x8 ;  /* 0x000000000008781c */ /* 0x000fe20003f2f070 */
[----:B------:R-:W-:Y:S02]  /*3f20*/  UIADD3 UR4, UPT, UPT, UR8, 0x1, URZ ;  /* 0x0000000108047890 */ /* 0x000fe4000fffe0ff */
[----:B------:R-:W-:Y:S02]  /*3f30*/  ULEA UR10, UR8, UR20, 0x9 ;  /* 0x00000014080a7291 */ /* 0x000fe4000f8e48ff */
[----:B------:R-:W-:Y:S01]  /*3f40*/  UISETP.NE.AND UP1, UPT, UR4, 0x11, UPT ;  /* 0x000000110400788c */ /* 0x000fe2000bf25270 */
[----:B------:R-:W-:Y:S01]  /*3f50*/  PLOP3.LUT P0, PT, PT, PT, UP0, 0x80, 0x8 ;  /* 0x000000000008781c */ /* 0x000fe20003f0f008 */
[----:B------:R-:W-:Y:S02]  /*3f60*/  ULEA UR8, UR8, UR19, 0x8 ;  /* 0x0000001308087291 */ /* 0x000fe4000f8e40ff */
[----:B------:R-:W-:Y:S02]  /*3f70*/  USEL UR5, URZ, 0x1, UP1 ;  /* 0x00000001ff057887 */ /* 0x000fe40008800000 */
[----:B------:R-:W-:Y:S02]  /*3f80*/  USEL UR17, UR4, URZ, UP1 ;  /* 0x000000ff04117287 */ /* 0x000fe40008800000 */
[----:B------:R-:W-:Y:S02]  /*3f90*/  UIADD3 UR12, UPT, UPT, UR10, 0x100, URZ ;  /* 0x000001000a0c7890 */ /* 0x000fe4000fffe0ff */
[----:B------:R-:W-:Y:S01]  /*3fa0*/  @UP0 ULEA UR4, UR17, UR18, 0x3 ;  /* 0x0000001211040291 */ /* 0x000fe2000f8e18ff */
[----:B------:R-:W-:Y:S01]  /*3fb0*/  LOP3.LUT R2, R2, UR5, RZ, 0x3c, !PT ;  /* 0x0000000502027c12 */ /* 0x000fe2000f8e3cff */
[----:B------:R-:W-:Y:S02]  /*3fc0*/  UIADD3 UR6, UPT, UPT, UR8, 0x2, URZ ;  /* 0x0000000208067890 */ /* 0x000fe4000fffe0ff */
[----:B------:R-:W-:Y:S01]  /*3fd0*/  UIADD3 UR5, UPT, UPT, UR16, 0x88, URZ ;  /* 0x0000008810057890 */ /* 0x000fe2000fffe0ff */
[----:B-1----:R-:W-:Y:S01]  /*3fe0*/  @P0 SHF.L.U32 R0, R2, 0x1f, RZ ;  /* 0x0000001f02000819 */ /* 0x002fe200000006ff */
[----:B------:R-:W-:Y:S01]  /*3ff0*/  UMOV UR11, 0x40004040 ;  /* 0x40004040000b7882 */ /* 0x000fe20000000000 */
[----:B------:R-:W-:Y:S01]  /*4000*/  UMOV UR9, 0x80004020 ;  /* 0x8000402000097882 */ /* 0x000fe20000000000 */
[----:B------:R-:W-:Y:S01]  /*4010*/  UMOV UR13, 0x40004040 ;  /* 0x40004040000d7882 */ /* 0x000fe20000000000 */
[----:B------:R3:W4:Y:S01]  /*4020*/  @P0 SYNCS.PHASECHK.TRANS64.TRYWAIT P1, [UR4], R0 ;  /* 0x00000000ff0005a7 */ /* 0x0007220008021104 */
[----:B------:R-:W-:Y:S11]  /*4030*/  ELECT P0, URZ, PT ;  /* 0x0000000000ff782f */ /* 0x000ff60003800000 */
[----:B------:R-:W-:Y:S02]  /*4040*/  @!UPT UIADD3 URZ, UPT, UPT, URZ, URZ, URZ ;  /* 0x000000fffffff290 */ /* 0x000fe4000fffe0ff */
[C---:B-----5:R-:W-:Y:S02]  /*4050*/  @P0 R2UR.BROADCAST UR4, R4.reuse ;  /* 0x00000000040402ca */ /* 0x060fe400008e0000 */
[----:B------:R-:W-:Y:S11]  /*4060*/  ELECT P0, URZ, PT ;  /* 0x0000000000ff782f */ /* 0x000ff60003800000 */
[----:B------:R-:W-:Y:S02]  /*4070*/  @!UPT UIADD3 URZ, UPT, UPT, URZ, URZ, URZ ;  /* 0x000000fffffff290 */ /* 0x000fe4000fffe0ff */
[----:B------:R-:W-:Y:S01]  /*4080*/  @P0 R2UR.BROADCAST UR14, R4 ;  /* 0x00000000040e02ca */ /* 0x000fe200008e0000 */
[----:B------:R-:W-:Y:S01]  /*4090*/  UMOV UR7, 0x80004020 ;  /* 0x8000402000077882 */ /* 0x000fe20000000000 */
[----:B------:R1:W-:Y:S01]  /*40a0*/  UTCQMMA gdesc[UR8], gdesc[UR10], tmem[UR4], tmem[UR26], idesc[UR27], UP2 ;  /* 0x00ff1a0a080075ea */ /* 0x0003e20009000304 */
[----:B------:R-:W-:Y:S10]  /*40b0*/  UPLOP3.LUT UP2, UPT, UPT, UPT, UPT, 0x80, 0x8 ;  /* 0x000000000008789c */ /* 0x000ff40003f4f070 */
[----:B------:R3:W-:Y:S01]  /*40c0*/  UTCQMMA gdesc[UR6], gdesc[UR12], tmem[UR14], tmem[UR24], idesc[UR25], UPT ;  /* 0x00ff180c060075ea */ /* 0x0007e2000b80030e */
[----:B------:R3:W-:Y:S01]  /*40d0*/  UTCBAR [UR5], URZ ;  /* 0x000000ff050073e9 */ /* 0x0007e200080000ff */
[----:B-1----:R-:W-:Y:S02]  /*40e0*/  UIADD3 UR4, UPT, UPT, UR15, 0x1, URZ ;  /* 0x000000010f047890 */ /* 0x002fe4000fffe0ff */
[----:B------:R-:W-:Y:S02]  /*40f0*/  UIADD3 UR9, UPT, UPT, UR15, -0x1, URZ ;  /* 0xffffffff0f097890 */ /* 0x000fe4000fffe0ff */
[----:B------:R-:W-:Y:S01]  /*4100*/  UISETP.GT.U32.AND UP0, UPT, UR4, 0x1, UPT ;  /* 0x000000010400788c */ /* 0x000fe2000bf04070 */
[----:B------:R-:W-:Y:S04]  /*4110*/  UMOV UR8, UR17 ;  /* 0x0000001100087c82 */ /* 0x000fe80008000000 */
[----:B------:R-:W-:Y:S04]  /*4120*/  UMOV UR15, UR9 ;  /* 0x00000009000f7c82 */ /* 0x000fe80008000000 */
[----:B------:R-:W-:Y:S05]  /*4130*/  BRA.U UP0, `(.L_x_66) ;  /* 0xfffffffd005c7547 */ /* 0x000fea000b83ffff */
.L_x_63:
[----:B------:R-:W-:Y:S01]  /*4140*/  UIADD3 UR4, UPT, UPT, UR21, 0x1, URZ ;  /* 0x0000000115047890 */ /* 0x000fe2000fffe0ff */
[----:B------:R-:W-:Y:S01]  /*4150*/  LOP3.LUT R3, R3, 0x1, RZ, 0x3c, !PT ;  /* 0x0000000103037812 */ /* 0x000fe200078e3cff */
[----:B---3--:R-:W-:Y:S02]  /*4160*/  UIADD3 UR5, UPT, UPT, UR22, 0x150, URZ ;  /* 0x0000015016057890 */ /* 0x008fe4000fffe0ff */
[----:B------:R-:W-:-:S04]  /*4170*/  UISETP.NE.AND UP0, UPT, UR4, 0x2, UPT ;  /* 0x000000020400788c */ /* 0x000fc8000bf05270 */
[----:B------:R-:W-:Y:S02]  /*4180*/  USEL UR6, URZ, 0x1, UP0 ;  /* 0x00000001ff067887 */ /* 0x000fe40008000000 */
[----:B------:R-:W-:Y:S01]  /*4190*/  USEL UR21, UR4, URZ, UP0 ;  /* 0x000000ff04157287 */ /* 0x000fe20008000000 */
[----:B------:R2:W-:Y:S03]  /*41a0*/  UTCBAR [UR5], URZ ;  /* 0x000000ff050073e9 */ /* 0x0005e600080000ff */
[----:B------:R-:W-:Y:S01]  /*41b0*/  LOP3.LUT R8, R8, UR6, RZ, 0x3c, !PT ;  /* 0x0000000608087c12 */ /* 0x000fe2000f8e3cff */
[----:B------:R-:W-:Y:S07]  /*41c0*/  @P2 BRA `(.L_x_67) ;  /* 0xfffffff800d02947 */ /* 0x000fee000383ffff */
[----:B------:R-:W3:Y:S01]  /*41d0*/  S2UR UR6, SR_CgaCtaId ;  /* 0x00000000000679c3 */ /* 0x000ee20000008800 */
[----:B------:R-:W-:Y:S01]  /*41e0*/  ELECT P0, URZ, PT ;  /* 0x0000000000ff782f */ /* 0x000fe20003800000 */
[----:B-1----:R-:W-:Y:S01]  /*41f0*/  IMAD.MOV.U32 R0, RZ, RZ, 0x1 ;  /* 0x00000001ff007424 */ /* 0x002fe200078e00ff */
[----:B------:R-:W-:Y:S01]  /*4200*/  UIADD3 UR18, UPT, UPT, UR18, 0x160, URZ ;  /* 0x0000016012127890 */ /* 0x000fe2000fffe0ff */
[----:B------:R-:W-:Y:S01]  /*4210*/  SHF.L.U32 R3, R8, 0x1f, RZ ;  /* 0x0000001f08037819 */ /* 0x000fe200000006ff */
[----:B------:R-:W-:-:S03]  /*4220*/  UMOV UR4, 0x40 ;  /* 0x0000004000047882 */ /* 0x000fc60000000000 */
[----:B------:R-:W-:Y:S01]  /*4230*/  UVIRTCOUNT.DEALLOC.SMPOOL 0x80 ;  /* 0x000000800000784c */ /* 0x000fe20000000000 */
[----:B---3--:R-:W-:Y:S02]  /*4240*/  ULEA UR6, UR6, UR4, 0x18 ;  /* 0x0000000406067291 */ /* 0x008fe4000f8ec0ff */
[----:B------:R-:W-:-:S07]  /*4250*/  ULEA UR4, UR21, UR18, 0x3 ;  /* 0x0000001215047291 */ /* 0x000fce000f8e18ff */
[----:B------:R1:W-:Y:S02]  /*4260*/  @P0 STS.U8 [UR6+0x1c], R0 ;  /* 0x00001c00ff000988 */ /* 0x0003e40008000006 */
[----:B------:R-:W3:Y:S02]  /*4270*/  SYNCS.PHASECHK.TRANS64.TRYWAIT P0, [UR4], R3 ;  /* 0x00000003ff0075a7 */ /* 0x000ee40008001104 */
[----:B-1-3--:R-:W-:Y:S05]  /*4280*/  @!P0 BRA `(.L_x_68) ;  /* 0x0000004800d88947 */ /* 0x00afea0003800000 */
.L_x_158:
[----:B------:R-:W-:-:S04]  /*4290*/  UIADD3 UR4, UPT, UPT, UR21, 0x1, URZ ;  /* 0x0000000115047890 */ /* 0x000fc8000fffe0ff */
[----:B------:R-:W-:-:S04]  /*42a0*/  UISETP.NE.AND UP0, UPT, UR4, 0x2, UPT ;  /* 0x000000020400788c */ /* 0x000fc8000bf05270 */
[----:B--2---:R-:W-:Y:S02]  /*42b0*/  USEL UR5, URZ, 0x1, UP0 ;  /* 0x00000001ff057887 */ /* 0x004fe40008000000 */
[----:B------:R-:W-:-:S04]  /*42c0*/  USEL UR4, UR4, URZ, UP0 ;  /* 0x000000ff04047287 */ /* 0x000fc80008000000 */
[----:B------:R-:W-:Y:S01]  /*42d0*/  ULEA UR4, UR4, UR18, 0x3 ;  /* 0x0000001204047291 */ /* 0x000fe2000f8e18ff */
[----:B-1----:R-:W-:-:S04]  /*42e0*/  LOP3.LUT R3, R8, UR5, RZ, 0x3c, !PT ;  /* 0x0000000508037c12 */ /* 0x002fc8000f8e3cff */
[----:B------:R-:W-:-:S04]  /*42f0*/  SHF.L.U32 R3, R3, 0x1f, RZ ;  /* 0x0000001f03037819 */ /* 0x000fc800000006ff */
[----:B------:R-:W1:Y:S02]  /*4300*/  SYNCS.PHASECHK.TRANS64.TRYWAIT P0, [UR4], R3 ;  /* 0x00000003ff0075a7 */ /* 0x000e640008001104 */
[----:B-1----:R-:W-:Y:S05]  /*4310*/  @!P0 BRA `(.L_x_69) ;  /* 0x0000004800cc8947 */ /* 0x002fea0003800000 */
.L_x_160:
[----:B------:R-:W-:Y:S01]  /*4320*/  NOP ;  /* 0x0000000000007918 */ /* 0x000fe20000000000 */
[----:B-1----:R-:W1:Y:S01]  /*4330*/  LDS R0, [UR6+0x14] ;  /* 0x00001406ff007984 */ /* 0x002e620008000800 */
[----:B------:R-:W-:Y:S01]  /*4340*/  LOP3.LUT R2, R9, 0xffff, RZ, 0xc0, !PT ;  /* 0x0000ffff09027812 */ /* 0x000fe200078ec0ff */
[----:B------:R-:W-:Y:S02]  /*4350*/  IMAD.MOV.U32 R3, RZ, RZ, 0xffff ;  /* 0x0000ffffff037424 */ /* 0x000fe400078e00ff */
[----:B------:R-:W-:Y:S01]  /*4360*/  IMAD.MOV.U32 R5, RZ, RZ, 0x1 ;  /* 0x00000001ff057424 */ /* 0x000fe200078e00ff */
[----:B------:R-:W-:-:S04]  /*4370*/  SHF.R.U32.HI R2, RZ, 0x5, R2 ;  /* 0x00000005ff027819 */ /* 0x000fc80000011602 */
[-C--:B------:R-:W-:Y:S02]  /*4380*/  SHF.L.U32 R3, R3, R2.reuse, RZ ;  /* 0x0000000203037219 */ /* 0x080fe400000006ff */
[----:B------:R-:W-:Y:S02]  /*4390*/  SHF.L.U32 R5, R5, R2, RZ ;  /* 0x0000000205057219 */ /* 0x000fe400000006ff */
[----:B-1----:R-:W-:-:S04]  /*43a0*/  LOP3.LUT R0, R0, R3, RZ, 0xc0, !PT ;  /* 0x0000000300007212 */ /* 0x002fc800078ec0ff */
[----:B------:R-:W-:-:S13]  /*43b0*/  ISETP.NE.AND P0, PT, R0, R3, PT ;  /* 0x000000030000720c */ /* 0x000fda0003f05270 */
[----:B------:R-:W-:Y:S05]  /*43c0*/  @P0 BRA `(.L_x_70) ;  /* 0x00000000005c0947 */ /* 0x000fea0003800000 */
[----:B------:R-:W1:Y:S02]  /*43d0*/  LDS R0, [UR6+0x18] ;  /* 0x00001806ff007984 */ /* 0x000e640008000800 */
[----:B-1----:R-:W-:-:S04]  /*43e0*/  LOP3.LUT R0, R0, R5, RZ, 0xc0, !PT ;  /* 0x0000000500007212 */ /* 0x002fc800078ec0ff */
[----:B------:R-:W-:-:S13]  /*43f0*/  ISETP.NE.AND P0, PT, R0, R5, PT ;  /* 0x000000050000720c */ /* 0x000fda0003f05270 */
[----:B------:R-:W-:Y:S05]  /*4400*/  @P0 BRA `(.L_x_71) ;  /* 0x0000000000400947 */ /* 0x000fea0003800000 */
[----:B------:R-:W-:Y:S01]  /*4410*/  R2UR UR4, R3 ;  /* 0x00000000030472ca */ /* 0x000fe200000e0000 */
[----:B------:R-:W1:Y:S01]  /*4420*/  S2R R2, SR_LANEID ;  /* 0x0000000000027919 */ /* 0x000e620000000000 */
[----:B------:R-:W-:-:S04]  /*4430*/  LOP3.LUT R5, RZ, R5, RZ, 0x33, !PT ;  /* 0x00000005ff057212 */ /* 0x000fc800078e33ff */
[----:B------:R-:W2:Y:S07]  /*4440*/  REDUX UR7, R5 ;  /* 0x00000000050773c4 */ /* 0x000eae0000000000 */
[----:B------:R-:W-:-:S03]  /*4450*/  ULOP3.LUT UR5, URZ, UR4, URZ, 0x33, !UPT ;  /* 0x00000004ff057292 */ /* 0x000fc6000f8e33ff */
[----:B------:R-:W-:Y:S02]  /*4460*/  VOTEU.ANY UR4, UPT, PT ;  /* 0x0000000000047886 */ /* 0x000fe400038e0100 */
[----:B------:R-:W-:Y:S01]  /*4470*/  UFLO.U32 UR4, UR4 ;  /* 0x00000004000472bd */ /* 0x000fe200080e0000 */
[----:B------:R-:W-:-:S04]  /*4480*/  IMAD.U32 R0, RZ, RZ, UR5 ;  /* 0x00000005ff007e24 */ /* 0x000fc8000f8e00ff */
[----:B------:R-:W3:Y:S02]  /*4490*/  REDUX UR8, R0 ;  /* 0x00000000000873c4 */ /* 0x000ee40000000000 */
[----:B------:R1:W-:Y:S02]  /*44a0*/  UTCATOMSWS.AND URZ, UR5 ;  /* 0x0000000500ff79e3 */ /* 0x0003e40008000000 */
[----:B-1----:R-:W-:Y:S01]  /*44b0*/  ISETP.EQ.U32.AND P0, PT, R2, UR4, PT ;  /* 0x0000000402007c0c */ /* 0x002fe2000bf02070 */
[----:B--2---:R-:W-:Y:S02]  /*44c0*/  IMAD.U32 R2, RZ, RZ, UR7 ;  /* 0x00000007ff027e24 */ /* 0x004fe4000f8e00ff */
[----:B---3--:R-:W-:-:S10]  /*44d0*/  IMAD.U32 R3, RZ, RZ, UR8 ;  /* 0x00000008ff037e24 */ /* 0x008fd4000f8e00ff */
[----:B------:R1:W-:Y:S04]  /*44e0*/  @P0 ATOMS.AND RZ, [UR6+0x14], R3 ;  /* 0x00001403ffff098c */ /* 0x0003e8000a800006 */
[----:B------:R1:W-:Y:S01]  /*44f0*/  @P0 ATOMS.AND RZ, [UR6+0x18], R2 ;  /* 0x00001802ffff098c */ /* 0x0003e2000a800006 */
[----:B------:R-:W-:Y:S05]  /*4500*/  BRA `(.L_x_72) ;  /* 0x0000000000147947 */ /* 0x000fea0003800000 */
.L_x_71:
[----:B------:R-:W-:Y:S02]  /*4510*/  MOV R2, 0x4530 ;  /* 0x0000453000027802 */ /* 0x000fe40000000f00 */
[----:B----45:R-:W-:Y:S05]  /*4520*/  CALL.REL.NOINC `($__internal_0_$__cuda_sm10x_tcgen05_guardrail_trap_col_being_dealloced_not_returned_by_alloc) ;  /* 0x0000004c002c7944 */ /* 0x030fea0003c00000 */
[----:B------:R-:W-:Y:S05]  /*4530*/  BRA `(.L_x_72) ;  /* 0x0000000000087947 */ /* 0x000fea0003800000 */
.L_x_70:
[----:B------:R-:W-:Y:S02]  /*4540*/  MOV R2, 0x4560 ;  /* 0x0000456000027802 */ /* 0x000fe40000000f00 */
[----:B----45:R-:W-:Y:S05]  /*4550*/  CALL.REL.NOINC `($__internal_2_$__cuda_sm10x_tcgen05_guardrail_trap_unallocated_columns_being_dealloced) ;  /* 0x0000004c00387944 */ /* 0x030fea0003c00000 */
.L_x_72:
[----:B------:R-:W-:Y:S01]  /*4560*/  NOP ;  /* 0x0000000000007918 */ /* 0x000fe20000000000 */
[----:B------:R-:W-:Y:S05]  /*4570*/  EXIT ;  /* 0x000000000000794d */ /* 0x000fea0003800000 */
.L_x_56:
[----:B------:R-:W-:-:S09]  /*4580*/  UISETP.NE.OR UP0, UPT, UR18, 0x3, !UP3 ;  /* 0x000000031200788c */ /* 0x000fd2000df05670 */
[----:B------:R-:W-:Y:S05]  /*4590*/  BRA.U UP0, `(.L_x_73) ;  /* 0x0000001100047547 */ /* 0x000fea000b800000 */
[----:B------:R-:W2:Y:S01]  /*45a0*/  LDCU.64 UR4, c[0x0][0x988] ;  /* 0x00013100ff0477ac */ /* 0x000ea20008000a00 */
[----:B------:R-:W3:Y:S01]  /*45b0*/  S2UR UR10, SR_CgaCtaId ;  /* 0x00000000000a79c3 */ /* 0x000ee20000008800 */
[----:B------:R-:W-:Y:S01]  /*45c0*/  R2UR UR44, R73 ;  /* 0x00000000492c72ca */ /* 0x000fe200000e0000 */
[----:B------:R-:W-:Y:S01]  /*45d0*/  HFMA2 R8, -RZ, RZ, 0, 0 ;  /* 0x00000000ff087431 */ /* 0x000fe200000001ff */
[----:B------:R-:W4:Y:S01]  /*45e0*/  LDCU UR37, c[0x0][0x370] ;  /* 0x00006e00ff2577ac */ /* 0x000f220008000800 */
[----:B------:R-:W-:Y:S01]  /*45f0*/  R2UR UR38, R86 ;  /* 0x00000000562672ca */ /* 0x000fe200000e0000 */
[----:B------:R-:W-:Y:S01]  /*4600*/  IMAD.MOV.U32 R10, RZ, RZ, 0x1 ;  /* 0x00000001ff0a7424 */ /* 0x000fe200078e00ff */
[----:B------:R-:W4:Y:S02]  /*4610*/  LDCU.128 UR28, c[0x0][0xc10] ;  /* 0x00018200ff1c77ac */ /* 0x000f240008000c00 */
[----:B------:R-:W1:Y:S01]  /*4620*/  LDC.64 R12, c[0x0][0x348] ;  /* 0x0000d200ff0c7b82 */ /* 0x000e620000000a00 */
[----:B------:R-:W-:Y:S01]  /*4630*/  IMAD.MOV.U32 R3, RZ, RZ, 0x1000 ;  /* 0x00001000ff037424 */ /* 0x000fe200078e00ff */
[----:B------:R-:W3:Y:S01]  /*4640*/  LDCU UR36, c[0x0][0x374] ;  /* 0x00006e80ff2477ac */ /* 0x000ee20008000800 */
[----:B------:R-:W3:Y:S01]  /*4650*/  LDCU.64 UR26, c[0x0][0x990] ;  /* 0x00013200ff1a77ac */ /* 0x000ee20008000a00 */
[----:B------:R-:W1:Y:S01]  /*4660*/  LDCU UR17, c[0x0][0xc0c] ;  /* 0x00018180ff1177ac */ /* 0x000e620008000800 */
[----:B--2---:R-:W-:Y:S01]  /*4670*/  UISETP.NE.U32.AND UP0, UPT, UR4, URZ, UPT ;  /* 0x000000ff0400728c */ /* 0x004fe2000bf05070 */
[----:B------:R-:W2:Y:S01]  /*4680*/  LDCU.128 UR32, c[0x0][0xa80] ;  /* 0x00015000ff2077ac */ /* 0x000ea20008000c00 */
[----:B------:R-:W2:Y:S01]  /*4690*/  LDCU UR53, c[0x0][0xc20] ;  /* 0x00018400ff3577ac */ /* 0x000ea20008000800 */
[----:B------:R-:W2:Y:S01]  /*46a0*/  LDCU UR4, c[0x0][0xc30] ;  /* 0x00018600ff0477ac */ /* 0x000ea20008000800 */
[----:B------:R-:W2:Y:S01]  /*46b0*/  LDCU.128 UR40, c[0x0][0xa90] ;  /* 0x00015200ff2877ac */ /* 0x000ea20008000c00 */
[----:B------:R-:W-:Y:S01]  /*46c0*/  UMOV UR22, 0x400 ;  /* 0x0000040000167882 */ /* 0x000fe20000000000 */
[----:B----4-:R-:W-:-:S02]  /*46d0*/  UIMAD.WIDE.U32 UR6, UR37, UR28, URZ ;  /* 0x0000001c250672a5 */ /* 0x010fc4000f8e00ff */
[----:B---3--:R-:W-:Y:S02]  /*46e0*/  UIMAD.WIDE.U32 UR8, UR36, UR31, URZ ;  /* 0x0000001f240872a5 */ /* 0x008fe4000f8e00ff */
[----:B------:R-:W-:Y:S02]  /*46f0*/  ULEA UR22, UR10, UR22, 0x18 ;  /* 0x000000160a167291 */ /* 0x000fe4000f8ec0ff */
[----:B------:R-:W-:Y:S02]  /*4700*/  UISETP.NE.AND.EX UP5, UPT, UR5, URZ, UPT, UP0 ;  /* 0x000000ff0500728c */ /* 0x000fe4000bfa5300 */
[----:B------:R-:W-:Y:S02]  /*4710*/  UISETP.NE.U32.AND UP6, UPT, UR26, URZ, UPT ;  /* 0x000000ff1a00728c */ /* 0x000fe4000bfc5070 */
[----:B------:R-:W-:Y:S02]  /*4720*/  UIADD3 UR46, UPT, UPT, UR22, 0x118, URZ ;  /* 0x00000118162e7890 */ /* 0x000fe4000fffe0ff */
[----:B------:R-:W-:-:S02]  /*4730*/  UIADD3 UR45, UPT, UPT, UR22, 0x148, URZ ;  /* 0x00000148162d7890 */ /* 0x000fc4000fffe0ff */
[----:B------:R-:W-:Y:S02]  /*4740*/  UIADD3 UR25, UPT, UPT, UR22, 0x110, URZ ;  /* 0x0000011016197890 */ /* 0x000fe4000fffe0ff */
[----:B-1----:R-:W-:Y:S02]  /*4750*/  UISETP.NE.AND UP0, UPT, UR39, 0x1, UPT ;  /* 0x000000012700788c */ /* 0x002fe4000bf05270 */
[----:B------:R-:W-:Y:S02]  /*4760*/  UISETP.GE.AND UP2, UPT, UR39, 0x1, UPT ;  /* 0x000000012700788c */ /* 0x000fe4000bf46270 */
[----:B------:R-:W-:Y:S01]  /*4770*/  UISETP.NE.AND UP0, UPT, UR17, 0x1, UPT ;  /* 0x000000011100788c */ /* 0x000fe2000bf05270 */
[----:B------:R-:W-:Y:S01]  /*4780*/  UMOV UR49, UR7 ;  /* 0x0000000700317c82 */ /* 0x000fe20008000000 */
[----:B------:R-:W-:Y:S01]  /*4790*/  UMOV UR48, UR9 ;  /* 0x0000000900307c82 */ /* 0x000fe20008000000 */
[----:B------:R-:W-:Y:S02]  /*47a0*/  UISETP.NE.AND UP2, UPT, UR30, 0x1, UPT ;  /* 0x000000011e00788c */ /* 0x000fe4000bf45270 */
[----:B--2---:R-:W-:Y:S01]  /*47b0*/  UISETP.NE.AND UP0, UPT, UR32, 0x1, UPT ;  /* 0x000000012000788c */ /* 0x004fe2000bf05270 */
[----:B------:R-:W1:Y:S01]  /*47c0*/  LDCU UR54, c[0x0][0xaa0] ;  /* 0x00015400ff3677ac */ /* 0x000e620008000800 */
[----:B------:R-:W-:Y:S01]  /*47d0*/  UPLOP3.LUT UP4, UPT, UPT, UPT, UPT, 0x40, 0x4 ;  /* 0x000000000004789c */ /* 0x000fe20003f8e870 */
[----:B------:R-:W2:Y:S01]  /*47e0*/  LDCU.64 UR18, c[0x0][0xc28] ;  /* 0x00018500ff1277ac */ /* 0x000ea20008000a00 */
[----:B------:R-:W-:-:S02]  /*47f0*/  UISETP.NE.AND.EX UP6, UPT, UR27, URZ, UPT, UP6 ;  /* 0x000000ff1b00728c */ /* 0x000fc4000bfc5360 */
[----:B------:R-:W-:Y:S02]  /*4800*/  UPRMT UR46, UR10, 0x654, UR46 ;  /* 0x000006540a2e7896 */ /* 0x000fe4000800002e */
[----:B------:R-:W-:Y:S02]  /*4810*/  UPRMT UR45, URZ, 0x654, UR45 ;  /* 0x00000654ff2d7896 */ /* 0x000fe4000800002d */
[----:B------:R-:W-:Y:S02]  /*4820*/  UPRMT UR47, UR10, 0x654, UR25 ;  /* 0x000006540a2f7896 */ /* 0x000fe40008000019 */
[----:B------:R-:W-:Y:S02]  /*4830*/  USHF.R.U32.HI UR49, URZ, UR29, UR49 ;  /* 0x0000001dff317299 */ /* 0x000fe40008011631 */
[----:B------:R-:W-:Y:S02]  /*4840*/  USHF.R.U32.HI UR48, URZ, UR53, UR48 ;  /* 0x00000035ff307299 */ /* 0x000fe40008011630 */
[----:B------:R-:W-:-:S02]  /*4850*/  UISETP.NE.AND UP3, UPT, UR4, 0x1, UPT ;  /* 0x000000010400788c */ /* 0x000fc4000bf65270 */
[----:B------:R-:W-:Y:S02]  /*4860*/  UISETP.NE.AND UP2, UPT, UR35, 0x1, UPT ;  /* 0x000000012300788c */ /* 0x000fe4000bf45270 */
[----:B-1----:R-:W-:-:S11]  /*4870*/  UISETP.NE.AND UP0, UPT, UR42, 0x1, UPT ;  /* 0x000000012a00788c */ /* 0x002fd6000bf05270 */
.L_x_82:
[----:B------:R-:W-:Y:S04]  /*4880*/  SHF.L.U32 R5, R8, 0x1f, RZ ;  /* 0x0000001f08057819 */ /* 0x000fe800000006ff */
[----:B-1----:R-:W1:Y:S02]  /*4890*/  SYNCS.PHASECHK.TRANS64.TRYWAIT P0, [UR22+0x140], R5 ;  /* 0x00014005ff0075a7 */ /* 0x002e640008001116 */
[----:B-1----:R-:W-:Y:S05]  /*48a0*/  @!P0 BRA `(.L_x_74) ;  /* 0x0000004400808947 */ /* 0x002fea0003800000 */
.L_x_162:
[----:B-1----:R-:W1:Y:S01]  /*48b0*/  LDS.128 R4, [UR22+0x180] ;  /* 0x00018016ff047984 */ /* 0x002e620008000c00 */
[----:B------:R-:W-:Y:S01]  /*48c0*/  UISETP.GE.AND UP0, UPT, UR39, 0x1, UPT ;  /* 0x000000012700788c */ /* 0x000fe2000bf06270 */
[----:B------:R-:W-:Y:S01]  /*48d0*/  @!PT LDS RZ, [RZ] ;  /* 0x00000000fffff984 */ /* 0x000fe20000000800 */
[----:B------:R-:W-:Y:S01]  /*48e0*/  @!PT LDS RZ, [RZ] ;  /* 0x00000000fffff984 */ /* 0x000fe20000000800 */
[----:B------:R-:W-:Y:S01]  /*48f0*/  @!PT LDS RZ, [RZ] ;  /* 0x00000000fffff984 */ /* 0x000fe20000000800 */
[----:B------:R-:W-:Y:S01]  /*4900*/  @!PT LDS RZ, [RZ] ;  /* 0x00000000fffff984 */ /* 0x000fe20000000800 */
[----:B------:R3:W-:Y:S06]  /*4910*/  MEMBAR.ALL.CTA ;  /* 0x0000000000007992 */ /* 0x0007ec0000008000 */
[----:B---3--:R-:W3:Y:S02]  /*4920*/  FENCE.VIEW.ASYNC.S ;  /* 0x00000000000073c6 */ /* 0x008ee40000000000 */
[----:B---3--:R-:W-:Y:S01]  /*4930*/  SYNCS.ARRIVE.TRANS64.RED.A1T0 RZ, [UR45], RZ ;  /* 0x000000ffffff79a7 */ /* 0x008fe2000810042d */
[----:B-1----:R-:W-:Y:S11]  /*4940*/  LOP3.LUT P0, RZ, R6, 0x1, RZ, 0xc0, !PT ;  /* 0x0000000106ff7812 */ /* 0x002ff6000780c0ff */
[----:B------:R-:W-:Y:S02]  /*4950*/  @!UPT UIADD3 URZ, UPT, UPT, URZ, URZ, URZ ;  /* 0x000000fffffff290 */ /* 0x000fe4000fffe0ff */
[----:B------:R-:W-:Y:S01]  /*4960*/  VOTEU.ANY UP2, P0 ;  /* 0x0000000000ff7886 */ /* 0x000fe20000040100 */
[----:B------:R-:W-:Y:S11]  /*4970*/  PLOP3.LUT P0, PT, PT, PT, UP2, 0x80, 0x8 ;  /* 0x000000000008781c */ /* 0x000ff60003f0f028 */
[----:B------:R-:W-:Y:S02]  /*4980*/  @!UPT UIADD3 URZ, UPT, UPT, URZ, URZ, URZ ;  /* 0x000000fffffff290 */ /* 0x000fe4000fffe0ff */
[----:B------:R-:W-:Y:S02]  /*4990*/  @P0 MOV R2, R4 ;  /* 0x0000000400020202 */ /* 0x000fe40000000f00 */
[----:B------:R-:W-:Y:S02]  /*49a0*/  @P0 LOP3.LUT R0, R5, 0xffff, RZ, 0xc0, !PT ;  /* 0x0000ffff05000812 */ /* 0x000fe400078ec0ff */
[----:B------:R-:W-:Y:S02]  /*49b0*/  @P0 R2UR UR5, R2 ;  /* 0x00000000020502ca */ /* 0x000fe400000e0000 */
[----:B------:R-:W-:Y:S11]  /*49c0*/  @P0 R2UR UR4, R0 ;  /* 0x00000000000402ca */ /* 0x000ff600000e0000 */
[----:B------:R-:W-:Y:S02]  /*49d0*/  @UP2 UMOV UR16, UR5 ;  /* 0x0000000500102c82 */ /* 0x000fe40008000000 */
[----:B------:R-:W-:Y:S01]  /*49e0*/  @UP2 UMOV UR15, UR4 ;  /* 0x00000004000f2c82 */ /* 0x000fe20008000000 */
[----:B------:R-:W-:Y:S05]  /*49f0*/  BRA.U !UP0, `(.L_x_75) ;  /* 0x0000000108c07547 */ /* 0x000fea000b800000 */
[----:B------:R-:W-:Y:S02]  /*4a00*/  UIMAD.WIDE.U32 UR8, UR15, UR31, URZ ;  /* 0x0000001f0f0872a5 */ /* 0x000fe4000f8e00ff */
[----:B------:R-:W-:Y:S02]  /*4a10*/  UP2UR UR14, UPR, URZ, 0x4 ;  /* 0x00000004ff0e7883 */ /* 0x000fe40008000000 */
[----:B------:R-:W-:Y:S02]  /*4a20*/  UISETP.NE.AND UP2, UPT, UR30, 0x1, UPT ;  /* 0x000000011e00788c */ /* 0x000fe4000bf45270 */
[----:B------:R-:W-:Y:S02]  /*4a30*/  UIMAD.WIDE.U32 UR10, UR16, UR28, URZ ;  /* 0x0000001c100a72a5 */ /* 0x000fe4000f8e00ff */
[----:B------:R-:W-:Y:S02]  /*4a40*/  USEL UR4, UR36, UR48, !UP2 ;  /* 0x0000003024047287 */ /* 0x000fe4000d000000 */
[----:B------:R-:W-:Y:S02]  /*4a50*/  UISETP.NE.AND UP0, UPT, UR17, 0x1, UPT ;  /* 0x000000011100788c */ /* 0x000fe4000bf05270 */
[----:B------:R-:W-:Y:S02]  /*4a60*/  UP2UR UR23, UPR, URZ, 0x2 ;  /* 0x00000002ff177883 */ /* 0x000fe40008000000 */
[----:B------:R-:W-:Y:S02]  /*4a70*/  UISETP.NE.AND UP1, UPT, UR39, 0x1, UPT ;  /* 0x000000012700788c */ /* 0x000fe4000bf25270 */
[----:B--2---:R-:W-:Y:S02]  /*4a80*/  UIMAD.WIDE.U32 UR12, UR4, UR18, URZ ;  /* 0x00000012040c72a5 */ /* 0x004fe4000f8e00ff */
[----:B------:R-:W-:Y:S01]  /*4a90*/  USEL UR7, UR37, UR49, !UP0 ;  /* 0x0000003125077287 */ /* 0x000fe2000c000000 */
[----:B------:R-:W-:Y:S02]  /*4aa0*/  UMOV UR5, UR9 ;  /* 0x0000000900057c82 */ /* 0x000fe40008000000 */
[----:B------:R-:W-:Y:S02]  /*4ab0*/  USHF.R.U32.HI UR6, URZ, UR53, UR5 ;  /* 0x00000035ff067299 */ /* 0x000fe40008011605 */
[----:B------:R-:W-:Y:S02]  /*4ac0*/  UIMAD.WIDE.U32 UR20, UR7, UR18, URZ ;  /* 0x00000012071472a5 */ /* 0x000fe4000f8e00ff */
[----:B------:R-:W-:Y:S02]  /*4ad0*/  USEL UR6, UR15, UR6, !UP2 ;  /* 0x000000060f067287 */ /* 0x000fe4000d000000 */
[----:B------:R-:W-:Y:S01]  /*4ae0*/  UISETP.NE.AND UP2, UPT, UR14, URZ, UPT ;  /* 0x000000ff0e00728c */ /* 0x000fe2000bf45270 */
[----:B------:R-:W-:Y:S01]  /*4af0*/  UMOV UR5, UR11 ;  /* 0x0000000b00057c82 */ /* 0x000fe20008000000 */
[----:B------:R-:W-:Y:S02]  /*4b00*/  UIMAD.WIDE.U32 UR10, UR6, UR18, URZ ;  /* 0x00000012060a72a5 */ /* 0x000fe4000f8e00ff */
[----:B------:R-:W-:Y:S03]  /*4b10*/  USHF.R.U32.HI UR8, URZ, UR29, UR5 ;  /* 0x0000001dff087299 */ /* 0x000fe60008011605 */
[----:B------:R-:W-:Y:S02]  /*4b20*/  UMOV UR5, UR13 ;  /* 0x0000000d00057c82 */ /* 0x000fe40008000000 */
[----:B------:R-:W-:Y:S03]  /*4b30*/  @UP1 USHF.R.U32.HI UR4, URZ, UR19, UR5 ;  /* 0x00000013ff041299 */ /* 0x000fe60008011605 */
[----:B------:R-:W-:Y:S01]  /*4b40*/  UMOV UR5, UR21 ;  /* 0x0000001500057c82 */ /* 0x000fe20008000000 */
[----:B------:R-:W-:Y:S02]  /*4b50*/  UIMAD UR4, UR39, UR4, URZ ;  /* 0x00000004270472a4 */ /* 0x000fe4000f8e02ff */
[----:B------:R-:W-:Y:S02]  /*4b60*/  @UP1 USHF.R.U32.HI UR7, URZ, UR19, UR5 ;  /* 0x00000013ff071299 */ /* 0x000fe40008011605 */
[----:B------:R-:W-:Y:S02]  /*4b70*/  USEL UR5, UR16, UR8, !UP0 ;  /* 0x0000000810057287 */ /* 0x000fe4000c000000 */
[----:B------:R-:W-:Y:S02]  /*4b80*/  UIMAD UR8, UR39, UR7, URZ ;  /* 0x00000007270872a4 */ /* 0x000fe4000f8e02ff */
[----:B------:R-:W-:Y:S03]  /*4b90*/  UISETP.GE.AND UP0, UPT, UR6, UR4, UPT ;  /* 0x000000040600728c */ /* 0x000fe6000bf06270 */
[----:B------:R-:W-:Y:S01]  /*4ba0*/  UMOV UR4, UR11 ;  /* 0x0000000b00047c82 */ /* 0x000fe20008000000 */
[----:B------:R-:W-:Y:S02]  /*4bb0*/  UISETP.GE.OR UP0, UPT, UR5, UR8, UP0 ;  /* 0x000000080500728c */ /* 0x000fe40008706670 */
[----:B------:R-:W-:Y:S02]  /*4bc0*/  USHF.R.U32.HI UR4, URZ, UR19, UR4 ;  /* 0x00000013ff047299 */ /* 0x000fe40008011604 */
[----:B------:R-:W-:Y:S02]  /*4bd0*/  UIMAD.WIDE.U32 UR8, UR5, UR18, URZ ;  /* 0x00000012050872a5 */ /* 0x000fe4000f8e00ff */
[----:B------:R-:W-:Y:S04]  /*4be0*/  USEL UR10, UR6, UR4, !UP1 ;  /* 0x00000004060a7287 */ /* 0x000fe8000c800000 */
[----:B------:R-:W-:Y:S01]  /*4bf0*/  UIADD3 UR11, UPT, UPT, -UR10, URZ, URZ ;  /* 0x000000ff0a0b7290 */ /* 0x000fe2000fffe1ff */
[----:B------:R-:W-:Y:S02]  /*4c00*/  @!UP0 UMOV UR4, UR9 ;  /* 0x0000000900048c82 */ /* 0x000fe40008000000 */
[----:B------:R-:W-:Y:S02]  /*4c10*/  @!UP0 USHF.R.U32.HI UR4, URZ, UR19, UR4 ;  /* 0x00000013ff048299 */ /* 0x000fe40008011604 */
[----:B------:R-:W-:Y:S02]  /*4c20*/  UIMAD UR8, UR39, UR11, UR6 ;  /* 0x0000000b270872a4 */ /* 0x000fe4000f8e0206 */
[----:B------:R-:W-:Y:S02]  /*4c30*/  @!UP0 USEL UR4, UR5, UR4, !UP1 ;  /* 0x0000000405048287 */ /* 0x000fe4000c800000 */
[----:B------:R-:W-:Y:S02]  /*4c40*/  UISETP.NE.AND UP1, UPT, UR23, URZ, UPT ;  /* 0x000000ff1700728c */ /* 0x000fe4000bf25270 */
[----:B------:R-:W-:Y:S02]  /*4c50*/  @!UP0 UIMAD UR8, UR7, UR8, UR4 ;  /* 0x00000008070882a4 */ /* 0x000fe4000f8e0204 */
[----:B------:R-:W-:Y:S02]  /*4c60*/  @!UP0 UIADD3 UR9, UPT, UPT, UR10, -UR4, URZ ;  /* 0x800000040a098290 */ /* 0x000fe4000fffe0ff */
[----:B------:R-:W-:Y:S02]  /*4c70*/  UIADD3 UR4, UPT, UPT, -UR5, URZ, URZ ;  /* 0x000000ff05047290 */ /* 0x000fe4000fffe1ff */
[----:B------:R-:W-:Y:S02]  /*4c80*/  UIADD3 UR7, UPT, UPT, -UR6, URZ, URZ ;  /* 0x000000ff06077290 */ /* 0x000fe4000fffe1ff */
[----:B------:R-:W-:Y:S02]  /*4c90*/  @!UP0 UIMAD UR6, UR9, UR39, UR5 ;  /* 0x00000027090682a4 */ /* 0x000fe4000f8e0205 */
[----:B------:R-:W-:Y:S02]  /*4ca0*/  UIMAD UR16, UR17, UR4, UR16 ;  /* 0x00000004111072a4 */ /* 0x000fe4000f8e0210 */
[----:B------:R-:W-:Y:S01]  /*4cb0*/  UIMAD UR15, UR30, UR7, UR15 ;  /* 0x000000071e0f72a4 */ /* 0x000fe2000f8e020f */
[----:B------:R-:W-:Y:S02]  /*4cc0*/  @!UP0 UMOV UR5, UR8 ;  /* 0x0000000800058c82 */ /* 0x000fe40008000000 */
[----:B------:R-:W-:Y:S02]  /*4cd0*/  UIMAD UR16, UR5, UR17, UR16 ;  /* 0x00000011051072a4 */ /* 0x000fe4000f8e0210 */
[----:B------:R-:W-:Y:S11]  /*4ce0*/  UIMAD UR15, UR6, UR30, UR15 ;  /* 0x0000001e060f72a4 */ /* 0x000ff6000f8e020f */
[----:B------:R-:W-:Y:S01]  /*4cf0*/  @!UPT UIADD3 URZ, UPT, UPT, URZ, URZ, URZ ;  /* 0x000000fffffff290 */ /* 0x000fe2000fffe0ff */
.L_x_75:
[----:B------:R-:W1:Y:S01]  /*4d00*/  @!UP3 LDCU.128 UR8, c[0x0][0xc10] ;  /* 0x00018200ff08b7ac */ /* 0x000e620008000c00 */
[----:B------:R-:W-:Y:S02]  /*4d10*/  ISETP.NE.U32.AND P1, PT, RZ, UR26, PT ;  /* 0x0000001aff007c0c */ /* 0x000fe4000bf25070 */
[----:B------:R-:W-:Y:S02]  /*4d20*/  SHF.L.U32 R9, R10, 0x1f, RZ ;  /* 0x0000001f0a097819 */ /* 0x000fe400000006ff */
[----:B------:R-:W-:Y:S01]  /*4d30*/  ISETP.NE.AND.EX P1, PT, RZ, UR27, PT, P1 ;  /* 0x0000001bff007c0c */ /* 0x000fe2000bf25310 */
[----:B------:R-:W3:Y:S01]  /*4d40*/  @!UP3 LDCU UR5, c[0x0][0xc0c] ;  /* 0x00018180ff05b7ac */ /* 0x000ee20008000800 */
[----:B-1----:R-:W-:Y:S07]  /*4d50*/  UIMAD.WIDE.U32 UR6, UR16, UR8, URZ ;  /* 0x00000008100672a5 */ /* 0x002fee000f8e00ff */
[----:B------:R-:W-:Y:S01]  /*4d60*/  @!UP3 UMOV UR4, UR7 ;  /* 0x000000070004bc82 */ /* 0x000fe20008000000 */
[----:B---3--:R-:W-:Y:S02]  /*4d70*/  @!UP3 UISETP.NE.AND UP0, UPT, UR5, 0x1, UPT ;  /* 0x000000010500b88c */ /* 0x008fe4000bf05270 */
[----:B------:R-:W-:Y:S02]  /*4d80*/  @!UP3 USHF.R.U32.HI UR4, URZ, UR9, UR4 ;  /* 0x00000009ff04b299 */ /* 0x000fe40008011604 */
[----:B------:R-:W-:Y:S02]  /*4d90*/  UIMAD.WIDE.U32 UR6, UR15, UR11, URZ ;  /* 0x0000000b0f0672a5 */ /* 0x000fe4000f8e00ff */
[----:B------:R-:W-:Y:S02]  /*4da0*/  @!UP3 USEL UR8, UR16, UR4, !UP0 ;  /* 0x000000041008b287 */ /* 0x000fe4000c000000 */
[----:B------:R-:W-:Y:S03]  /*4db0*/  @!UP3 UISETP.NE.AND UP0, UPT, UR10, 0x1, UPT ;  /* 0x000000010a00b88c */ /* 0x000fe6000bf05270 */
[----:B------:R-:W-:Y:S01]  /*4dc0*/  @!UP3 UMOV UR6, UR7 ;  /* 0x000000070006bc82 */ /* 0x000fe20008000000 */
[----:B------:R-:W-:Y:S01]  /*4dd0*/  USHF.L.U32 UR7, UR24, 0x7, URZ ;  /* 0x0000000718077899 */ /* 0x000fe200080006ff */
[----:B------:R-:W1:Y:S02]  /*4de0*/  @!UP3 LDCU UR4, c[0x0][0xc20] ;  /* 0x00018400ff04b7ac */ /* 0x000e640008000800 */
[----:B-1----:R-:W-:Y:S04]  /*4df0*/  @!UP3 USHF.R.U32.HI UR6, URZ, UR4, UR6 ;  /* 0x00000004ff06b299 */ /* 0x002fe80008011606 */
[----:B------:R-:W-:Y:S04]  /*4e00*/  @!UP3 USEL UR6, UR15, UR6, !UP0 ;  /* 0x000000060f06b287 */ /* 0x000fe8000c000000 */
[----:B------:R-:W-:Y:S02]  /*4e10*/  @!UP3 UIADD3 UR4, UPT, UPT, -UR8, UR6, URZ ;  /* 0x000000060804b290 */ /* 0x000fe4000fffe1ff */
[----:B------:R-:W-:Y:S02]  /*4e20*/  @!UP3 UIADD3 UR6, UPT, UPT, UR8, -UR6, URZ ;  /* 0x800000060806b290 */ /* 0x000fe4000fffe0ff */
[----:B------:R-:W-:Y:S02]  /*4e30*/  @!UP3 UIMAD UR16, UR4, UR5, UR16 ;  /* 0x000000050410b2a4 */ /* 0x000fe4000f8e0210 */
[----:B------:R-:W-:Y:S01]  /*4e40*/  @!UP3 UIMAD UR15, UR6, UR10, UR15 ;  /* 0x0000000a060fb2a4 */ /* 0x000fe2000f8e020f */
[----:B------:R-:W-:Y:S11]  /*4e50*/  BRA.U UP4, `(.L_x_76) ;  /* 0x0000000104107547 */ /* 0x000ff6000b800000 */
[----:B------:R-:W-:Y:S04]  /*4e60*/  MOV R0, UR52 ;  /* 0x0000003400007c02 */ /* 0x000fe80008000f00 */
[----:B------:R-:W-:Y:S04]  /*4e70*/  SHF.L.U32 R11, R0, 0x1f, RZ ;  /* 0x0000001f000b7819 */ /* 0x000fe800000006ff */
[----:B------:R-:W1:Y:S02]  /*4e80*/  SYNCS.PHASECHK.TRANS64.TRYWAIT P2, [UR22+0x138], R11 ;  /* 0x0001380bff0075a7 */ /* 0x000e640008041116 */
[----:B-1----:R-:W-:Y:S05]  /*4e90*/  @!P2 BRA `(.L_x_77) ;  /* 0x00000040001ca947 */ /* 0x002fea0003800000 */
.L_x_76:
[----:B------:R-:W-:Y:S05]  /*4ea0*/  BRA.U !UP6, `(.L_x_78) ;  /* 0x000000010e387547 */ /* 0x000fea000b800000 */
[----:B------:R-:W-:Y:S01]  /*4eb0*/  UPLOP3.LUT UP1, UPT, UPT, UPT, UP5, 0x80, 0x8 ;  /* 0x000000000008789c */ /* 0x000fe20003f2f050 */
[----:B-1----:R-:W-:Y:S01]  /*4ec0*/  HFMA2 R0, -RZ, RZ, 0, 5.9604644775390625e-08 ;  /* 0x00000001ff007431 */ /* 0x002fe200000001ff */
[----:B------:R-:W1:Y:S01]  /*4ed0*/  LDCU.64 UR8, c[0x0][0x358] ;  /* 0x00006b00ff0877ac */ /* 0x000e620008000a00 */
[----:B------:R-:W-:Y:S03]  /*4ee0*/  IMAD.MOV.U32 R94, RZ, RZ, 0x1 ;  /* 0x00000001ff5e7424 */ /* 0x000fe600078e00ff */
[----:B------:R-:W-:Y:S05]  /*4ef0*/  PLOP3.LUT P2, PT, PT, PT, UP1, 0x80, 0x8 ;  /* 0x000000000008781c */ /* 0x000fea0003f4f018 */
[----:B------:R-:W3:Y:S01]  /*4f00*/  @UP1 LDCU.64 UR4, c[0x0][0x988] ;  /* 0x00013100ff0417ac */ /* 0x000ee20008000a00 */
[----:B------:R-:W-:Y:S07]  /*4f10*/  @UP1 UIMAD UR6, UR51, UR26, URZ ;  /* 0x0000001a330612a4 */ /* 0x000fee000f8e02ff */
[----:B------:R-:W-:Y:S01]  /*4f20*/  @!P2 PRMT R94, R0, 0x7610, R94 ;  /* 0x00007610005ea816 */ /* 0x000fe2000000005e */
[----:B---3--:R-:W-:Y:S06]  /*4f30*/  @UP1 UIMAD.WIDE UR4, UR6, 0x4, UR4 ;  /* 0x00000004060418a5 */ /* 0x008fec000f8e0204 */
[----:B------:R-:W-:Y:S01]  /*4f40*/  IMAD.U32 R14, RZ, RZ, UR4 ;  /* 0x00000004ff0e7e24 */ /* 0x000fe2000f8e00ff */
[----:B------:R-:W-:Y:S04]  /*4f50*/  MOV R15, UR5 ;  /* 0x00000005000f7c02 */ /* 0x000fe80008000f00 */
[----:B------:R-:W3:Y:S01]  /*4f60*/  @!UP1 LDCU UR4, c[0x0][0x980] ;  /* 0x00013000ff0497ac */ /* 0x000ee20008000800 */
[----:B-1---5:R4:W5:Y:S02]  /*4f70*/  @P2 LDG.E R41, desc[UR8][R14.64] ;  /* 0x000000080e292981 */ /* 0x022964000c1e1900 */
[----:B---34-:R-:W-:Y:S07]  /*4f80*/  @!P2 IMAD.U32 R41, RZ, RZ, UR4 ;  /* 0x00000004ff29ae24 */ /* 0x018fee000f8e00ff */
.L_x_78:
[----:B-----5:R-:W-:Y:S01]  /*4f90*/  @!P1 FSETP.EQ.AND P3, PT, R41, RZ, PT ;  /* 0x000000ff2900920b */ /* 0x020fe20003f62000 */
[----:B------:R-:W-:Y:S01]  /*4fa0*/  @!UPT UIADD3 URZ, UPT, UPT, URZ, URZ, URZ ;  /* 0x000000fffffff290 */ /* 0x000fe2000fffe0ff */
[----:B------:R-:W-:Y:S11]  /*4fb0*/  @!P1 BRA `(.L_x_79) ;  /* 0x0000000000149947 */ /* 0x000ff60003800000 */
[----:B------:R-:W-:Y:S02]  /*4fc0*/  LOP3.LUT P1, RZ, R94, 0xff, RZ, 0xc0, !PT ;  /* 0x000000ff5eff7812 */ /* 0x000fe4000782c0ff */
[----:B------:R-:W-:Y:S04]  /*4fd0*/  PLOP3.LUT P3, PT, PT, PT, UP1, 0x80, 0x8 ;  /* 0x000000000008781c */ /* 0x000fe80003f6f018 */
[----:B------:R-:W-:Y:S07]  /*4fe0*/  PLOP3.LUT P3, PT, P3, PT, PT, 0x8, 0x80 ;  /* 0x000000000080781c */ /* 0x000fee0001f6e170 */
[----:B------:R-:W-:Y:S11]  /*4ff0*/  @P1 FSETP.EQ.AND P3, PT, R41, RZ, PT ;  /* 0x000000ff2900120b */ /* 0x000ff60003f62000 */
[----:B------:R-:W-:Y:S02]  /*5000*/  @!UPT UIADD3 URZ, UPT, UPT, URZ, URZ, URZ ;  /* 0x000000fffffff290 */ /* 0x000fe4000fffe0ff */
.L_x_79:
[----:B------:R-:W-:Y:S01]  /*5010*/  USHF.L.U32 UR11, UR50, 0x6, URZ ;  /* 0x00000006320b7899 */ /* 0x000fe200080006ff */
[----:B------:R-:W3:Y:S01]  /*5020*/  SYNCS.PHASECHK.TRANS64.TRYWAIT P1, [UR22+0x120], R9 ;  /* 0x00012009ff0075a7 */ /* 0x000ee20008021116 */
[----:B------:R-:W-:Y:S02]  /*5030*/  UISETP.NE.AND UP0, UPT, UR32, 0x1, UPT ;  /* 0x000000012000788c */ /* 0x000fe4000bf05270 */
[----:B------:R-:W-:Y:S01]  /*5040*/  UIMAD.WIDE.U32 UR4, UR11, UR33, URZ ;  /* 0x000000210b0472a5 */ /* 0x000fe2000f8e00ff */
[----:B------:R-:W-:Y:S04]  /*5050*/  ELECT P2, URZ, PT ;  /* 0x0000000000ff782f */ /* 0x000fe80003840000 */
[----:B------:R-:W-:Y:S02]  /*5060*/  PLOP3.LUT P2, PT, P3, P2, PT, 0xf2, 0x2f ;  /* 0x00000000002f781c */ /* 0x000fe40001f45e72 */
[----:B------:R-:W-:Y:S02]  /*5070*/  UMOV UR4, UR5 ;  /* 0x0000000500047c82 */ /* 0x000fe40008000000 */
[----:B------:R-:W-:Y:S04]  /*5080*/  USHF.R.U32.HI UR4, URZ, UR34, UR4 ;  /* 0x00000022ff047299 */ /* 0x000fe80008011604 */
[----:B------:R-:W-:Y:S02]  /*5090*/  USEL UR12, UR11, UR4, !UP0 ;  /* 0x000000040b0c7287 */ /* 0x000fe4000c000000 */
[----:B------:R-:W-:Y:S02]  /*50a0*/  UISETP.NE.AND UP0, UPT, UR35, 0x1, UPT ;  /* 0x000000012300788c */ /* 0x000fe4000bf05270 */
[----:B------:R-:W-:Y:S02]  /*50b0*/  UIMAD.WIDE.U32 UR4, UR12, UR40, URZ ;  /* 0x000000280c0472a5 */ /* 0x000fe4000f8e00ff */
[----:B------:R-:W-:Y:S01]  /*50c0*/  UIADD3 UR6, UPT, UPT, -UR12, URZ, URZ ;  /* 0x000000ff0c067290 */ /* 0x000fe2000fffe1ff */
[----:B-1----:R-:W-:Y:S03]  /*50d0*/  @!P2 IMAD.MOV.U32 R0, RZ, 0x20, RZ ;  /* 0x00000020ff00a824 */ /* 0x002fe600078e00ff */
[----:B------:R-:W-:Y:S01]  /*50e0*/  UIMAD UR11, UR32, UR6, UR11 ;  /* 0x00000006200b72a4 */ /* 0x000fe2000f8e020b */
[----:B------:R-:W-:Y:S01]  /*50f0*/  @!P2 IMAD.MOV.U32 R0, RZ, 0x400, R0 ;  /* 0x00000400ff00a824 */ /* 0x000fe200078e0000 */
[----:B------:R-:W-:Y:S02]  /*5100*/  UMOV UR4, UR5 ;  /* 0x0000000500047c82 */ /* 0x000fe40008000000 */
[----:B------:R-:W-:Y:S04]  /*5110*/  USHF.R.U32.HI UR4, URZ, UR41, UR4 ;  /* 0x00000029ff047299 */ /* 0x000fe80008011604 */
[----:B------:R-:W-:Y:S02]  /*5120*/  USEL UR13, UR12, UR4, !UP0 ;  /* 0x000000040c0d7287 */ /* 0x000fe4000c000000 */
[----:B------:R-:W-:Y:S02]  /*5130*/  UISETP.NE.AND UP0, UPT, UR42, 0x1, UPT ;  /* 0x000000012a00788c */ /* 0x000fe4000bf05270 */
[----:B------:R-:W-:Y:S07]  /*5140*/  UIMAD.WIDE.U32 UR4, UR13, UR43, URZ ;  /* 0x0000002b0d0472a5 */ /* 0x000fee000f8e00ff */
[----:B------:R-:W-:Y:S02]  /*5150*/  UMOV UR4, UR5 ;  /* 0x0000000500047c82 */ /* 0x000fe40008000000 */
[----:B------:R-:W-:Y:S04]  /*5160*/  USHF.R.U32.HI UR4, URZ, UR54, UR4 ;  /* 0x00000036ff047299 */ /* 0x000fe80008011604 */
[----:B------:R-:W-:Y:S02]  /*5170*/  USEL UR14, UR13, UR4, !UP0 ;  /* 0x000000040d0e7287 */ /* 0x000fe4000c000000 */
[----:B------:R-:W-:Y:S02]  /*5180*/  UIADD3 UR4, UPT, UPT, -UR13, URZ, URZ ;  /* 0x000000ff0d047290 */ /* 0x000fe4000fffe1ff */
[----:B------:R-:W-:Y:S02]  /*5190*/  UIADD3 UR5, UPT, UPT, -UR14, URZ, URZ ;  /* 0x000000ff0e057290 */ /* 0x000fe4000fffe1ff */
[----:B------:R-:W-:Y:S02]  /*51a0*/  UIMAD UR12, UR35, UR4, UR12 ;  /* 0x00000004230c72a4 */ /* 0x000fe4000f8e020c */
[----:B------:R-:W-:Y:S01]  /*51b0*/  UIMAD UR13, UR42, UR5, UR13 ;  /* 0x000000052a0d72a4 */ /* 0x000fe2000f8e020d */
[----:B---3--:R-:W-:Y:S11]  /*51c0*/  @!P1 BRA `(.L_x_80) ;  /* 0x0000003c00689947 */ /* 0x008ff60003800000 */
.L_x_165:
[----:B------:R-:W-:Y:S01]  /*51d0*/  @!P2 R2UR UR4, R0 ;  /* 0x000000000004a2ca */ /* 0x000fe200000e0000 */
[----:B------:R-:W-:Y:S01]  /*51e0*/  VOTEU.ALL UP0, P2 ;  /* 0x0000000000ff7886 */ /* 0x000fe20001000000 */
[----:B-1----:R-:W-:Y:S02]  /*51f0*/  @!P2 IADD3 R2, P1, PT, R12, 0x680, RZ ;  /* 0x000006800c02a810 */ /* 0x002fe40007f3e0ff */
[----:B------:R-:W-:Y:S02]  /*5200*/  @P0 SHF.R.U32.HI R4, RZ, 0x10, R5 ;  /* 0x00000010ff040819 */ /* 0x000fe40000011605 */
[----:B------:R-:W-:Y:S01]  /*5210*/  @!P2 R2UR UR5, R2 ;  /* 0x000000000205a2ca */ /* 0x000fe200000e0000 */
[----:B------:R-:W-:Y:S01]  /*5220*/  @!P2 IMAD.X R0, RZ, RZ, R13, P1 ;  /* 0x000000ffff00a224 */ /* 0x000fe200008e060d */
[----:B------:R-:W-:Y:S01]  /*5230*/  @!UP0 UIADD3 UR8, UPT, UPT, UR22, 0x200, URZ ;  /* 0x0000020016088890 */ /* 0x000fe2000fffe0ff */
[----:B------:R-:W-:Y:S04]  /*5240*/  @P0 R2UR UR51, R4 ;  /* 0x00000000043302ca */ /* 0x000fe800000e0000 */
[----:B------:R-:W-:Y:S01]  /*5250*/  @!UP0 UPRMT UR6, UR4, 0x5410, URZ ;  /* 0x0000541004068896 */ /* 0x000fe200080000ff */
[----:B------:R-:W-:Y:S01]  /*5260*/  @!P2 R2UR UR4, R0 ;  /* 0x000000000004a2ca */ /* 0x000fe200000e0000 */
[----:B------:R-:W-:Y:S01]  /*5270*/  VOTEU.ALL UP0, P2 ;  /* 0x0000000000ff7886 */ /* 0x000fe20001000000 */
[----:B------:R-:W-:Y:S03]  /*5280*/  @!P2 IMAD.MOV.U32 R0, RZ, RZ, 0x1000 ;  /* 0x00001000ff00a424 */ /* 0x000fe600078e00ff */
[----:B------:R-:W-:Y:S01]  /*5290*/  IMAD.U32 R14, RZ, RZ, UR5 ;  /* 0x00000005ff0e7e24 */ /* 0x000fe2000f8e00ff */
[----:B------:R-:W-:Y:S01]  /*52a0*/  @!UP0 UMOV UR9, UR25 ;  /* 0x0000001900098c82 */ /* 0x000fe20008000000 */
[----:B------:R-:W-:Y:S06]  /*52b0*/  @!UP0 UMOV UR10, UR7 ;  /* 0x00000007000a8c82 */ /* 0x000fec0008000000 */
[----:B------:R-:W-:Y:S01]  /*52c0*/  IMAD.U32 R15, RZ, RZ, UR4 ;  /* 0x00000004ff0f7e24 */ /* 0x000fe2000f8e00ff */
[----:B------:R-:W-:Y:S04]  /*52d0*/  @!P2 R2UR UR4, R14 ;  /* 0x000000000e04a2ca */ /* 0x000fe800000e0000 */
[----:B------:R-:W-:Y:S11]  /*52e0*/  @!P2 R2UR UR5, R15 ;  /* 0x000000000f05a2ca */ /* 0x000ff600000e0000 */
[----:B------:R-:W-:Y:S02]  /*52f0*/  @!UPT UIADD3 URZ, UPT, UPT, URZ, URZ, URZ ;  /* 0x000000fffffff290 */ /* 0x000fe4000fffe0ff */
[----:B------:R1:W-:Y:S01]  /*5300*/  @!UP0 UTMALDG.5D.IM2COL [UR8], [UR4], UR6 ;  /* 0x00000008040083b4 */ /* 0x0003e20008060006 */
[----:B------:R1:W-:Y:S01]  /*5310*/  @!P2 SYNCS.ARRIVE.TRANS64.RED.A0TR RZ, [UR22+0x110], R0 ;  /* 0x00011000ffffa9a7 */ /* 0x0003e20008300416 */
[----:B------:R-:W-:Y:S01]  /*5320*/  SYNCS.ARRIVE.TRANS64.RED.A1T0 RZ, [UR47], RZ ;  /* 0x000000ffffff79a7 */ /* 0x000fe2000810042f */
[----:B------:R-:W3:Y:S02]  /*5330*/  SYNCS.PHASECHK.TRANS64.TRYWAIT P1, [UR22+0x128], R9 ;  /* 0x00012809ff0075a7 */ /* 0x000ee40008021116 */
[----:B-1-3--:R-:W-:Y:S05]  /*5340*/  @!P1 BRA `(.L_x_81) ;  /* 0x0000003c00209947 */ /* 0x00afea0003800000 */
.L_x_167:
[----:B-1----:R-:W-:Y:S01]  /*5350*/  @!P2 IMAD.MOV.U32 R0, RZ, 0x20, RZ ;  /* 0x00000020ff00a824 */ /* 0x002fe200078e00ff */
[----:B------:R-:W-:Y:S01]  /*5360*/  @!P2 IADD3 R2, P0, PT, R12, 0x680, RZ ;  /* 0x000006800c02a810 */ /* 0x000fe20007f1e0ff */
[----:B------:R-:W-:Y:S01]  /*5370*/  VOTEU.ALL UP0, P2 ;  /* 0x0000000000ff7886 */ /* 0x000fe20001000000 */
[----:B------:R-:W-:Y:S01]  /*5380*/  LOP3.LUT R10, R10, 0x1, RZ, 0x3c, !PT ;  /* 0x000000010a0a7812 */ /* 0x000fe200078e3cff */
[----:B------:R-:W-:Y:S01]  /*5390*/  @!P2 IMAD.MOV.U32 R0, RZ, 0x400, R0 ;  /* 0x00000400ff00a824 */ /* 0x000fe200078e0000 */
[----:B------:R-:W-:Y:S01]  /*53a0*/  @!P2 R2UR UR5, R2 ;  /* 0x000000000205a2ca */ /* 0x000fe200000e0000 */
[----:B------:R-:W-:Y:S01]  /*53b0*/  UIADD3 UR24, UPT, UPT, UR15, UR44, URZ ;  /* 0x0000002c0f187290 */ /* 0x000fe2000fffe0ff */
[----:B------:R-:W-:Y:S01]  /*53c0*/  LOP3.LUT R8, R8, 0x1, RZ, 0x3c, !PT ;  /* 0x0000000108087812 */ /* 0x000fe200078e3cff */
[----:B------:R-:W-:Y:S01]  /*53d0*/  @!UP0 UIADD3 UR8, UPT, UPT, UR22, 0x1200, URZ ;  /* 0x0000120016088890 */ /* 0x000fe2000fffe0ff */
[----:B------:R-:W-:Y:S01]  /*53e0*/  @!P2 R2UR UR4, R0 ;  /* 0x000000000004a2ca */ /* 0x000fe200000e0000 */
[----:B------:R-:W-:Y:S01]  /*53f0*/  @!P2 IMAD.X R0, RZ, RZ, R13, P0 ;  /* 0x000000ffff00a224 */ /* 0x000fe200000e060d */
[----:B------:R-:W-:Y:S02]  /*5400*/  @!UP0 UIADD3 UR10, UPT, UPT, UR7, 0x40, URZ ;  /* 0x00000040070a8890 */ /* 0x000fe4000fffe0ff */
[----:B------:R-:W-:Y:S02]  /*5410*/  @!UP0 UIADD3 UR9, UPT, UPT, UR22, 0x118, URZ ;  /* 0x0000011816098890 */ /* 0x000fe4000fffe0ff */
[----:B------:R-:W-:Y:S02]  /*5420*/  UIADD3 UR50, UPT, UPT, UR16, UR38, URZ ;  /* 0x0000002610327290 */ /* 0x000fe4000fffe0ff */
[----:B------:R-:W-:Y:S01]  /*5430*/  UPLOP3.LUT UP4, UPT, UPT, UPT, UPT, 0x80, 0x8 ;  /* 0x000000000008789c */ /* 0x000fe20003f8f070 */
[----:B------:R-:W-:Y:S04]  /*5440*/  IMAD.U32 R4, RZ, RZ, UR5 ;  /* 0x00000005ff047e24 */ /* 0x000fe8000f8e00ff */
[----:B------:R-:W-:Y:S01]  /*5450*/  @!UP0 UPRMT UR6, UR4, 0x5410, URZ ;  /* 0x0000541004068896 */ /* 0x000fe200080000ff */
[----:B------:R-:W-:Y:S01]  /*5460*/  @!P2 R2UR UR4, R0 ;  /* 0x000000000004a2ca */ /* 0x000fe200000e0000 */
[----:B------:R-:W-:Y:S11]  /*5470*/  VOTEU.ALL UP0, P2 ;  /* 0x0000000000ff7886 */ /* 0x000ff60001000000 */
[----:B------:R-:W-:Y:S01]  /*5480*/  @!UPT UIADD3 URZ, UPT, UPT, URZ, URZ, URZ ;  /* 0x000000fffffff290 */ /* 0x000fe2000fffe0ff */
[----:B------:R-:W-:Y:S01]  /*5490*/  IMAD.U32 R5, RZ, RZ, UR4 ;  /* 0x00000004ff057e24 */ /* 0x000fe2000f8e00ff */
[----:B------:R-:W-:Y:S04]  /*54a0*/  @!P2 R2UR UR4, R4 ;  /* 0x000000000404a2ca */ /* 0x000fe800000e0000 */
[----:B------:R-:W-:Y:S11]  /*54b0*/  @!P2 R2UR UR5, R5 ;  /* 0x000000000505a2ca */ /* 0x000ff600000e0000 */
[----:B------:R-:W-:Y:S02]  /*54c0*/  @!UPT UIADD3 URZ, UPT, UPT, URZ, URZ, URZ ;  /* 0x000000fffffff290 */ /* 0x000fe4000fffe0ff */
[----:B------:R1:W-:Y:S01]  /*54d0*/  @!UP0 UTMALDG.5D.IM2COL [UR8], [UR4], UR6 ;  /* 0x00000008040083b4 */ /* 0x0003e20008060006 */
[----:B------:R1:W-:Y:S01]  /*54e0*/  @!P2 SYNCS.ARRIVE.TRANS64.RED.A0TR RZ, [UR22+0x118], R3 ;  /* 0x00011803ffffa9a7 */ /* 0x0003e20008300416 */
[----:B------:R-:W-:Y:S01]  /*54f0*/  SYNCS.ARRIVE.TRANS64.RED.A1T0 RZ, [UR46], RZ ;  /* 0x000000ffffff79a7 */ /* 0x000fe2000810042e */
[----:B------:R-:W-:Y:S05]  /*5500*/  BRA.U UP2, `(.L_x_82) ;  /* 0xfffffff102dc7547 */ /* 0x000fea000b83ffff */
[----:B-1----:R-:W-:-:S04]  /*5510*/  SHF.L.U32 R3, R10, 0x1f, RZ ;  /* 0x0000001f0a037819 */ /* 0x002fc800000006ff */
[----:B------:R-:W1:Y:S02]  /*5520*/  SYNCS.PHASECHK.TRANS64.TRYWAIT P0, [UR22+0x120], R3 ;  /* 0x00012003ff0075a7 */ /* 0x000e640008001116 */
[----:B-1----:R-:W-:Y:S05]  /*5530*/  @!P0 BRA `(.L_x_83) ;  /* 0x0000003800bc8947 */ /* 0x002fea0003800000 */
.L_x_169:
[----:B-1----:R-:W-:-:S07]  /*5540*/  MOV R0, UR22 ;  /* 0x0000001600007c02 */ /* 0x002fce0008000f00 */
.L_x_84:
[----:B-1----:R-:W-:-:S04]  /*5550*/  SHF.L.U32 R3, R10, 0x1f, RZ ;  /* 0x0000001f0a037819 */ /* 0x002fc800000006ff */
[----:B------:R1:W3:Y:S03]  /*5560*/  SYNCS.PHASECHK.TRANS64.TRYWAIT P0, [R0+URZ+0x128], R3 ;  /* 0x00012803000075a7 */ /* 0x0002e600080011ff */
[----:B---3--:R-:W-:Y:S05]  /*5570*/  @!P0 NANOSLEEP.SYNCS 0x989680 ;  /* 0x009896800000895d */ /* 0x008fea0003900000 */
[----:B------:R-:W3:Y:S02]  /*5580*/  @!P0 SYNCS.PHASECHK.TRANS64 P0, [R0+URZ+0x128], R3 ;  /* 0x00012803000085a7 */ /* 0x000ee400080010ff */
[----:B--23--:R-:W-:Y:S05]  /*5590*/  @P0 EXIT ;  /* 0x000000000000094d */ /* 0x00cfea0003800000 */
[----:B------:R-:W-:Y:S05]  /*55a0*/  BRA `(.L_x_84) ;  /* 0xfffffffc00e87947 */ /* 0x000fea000383ffff */
.L_x_73:
[----:B------:R-:W-:-:S06]  /*55b0*/  UISETP.GE.AND UP0, UPT, UR18, 0x4, UPT ;  /* 0x000000041200788c */ /* 0x000fcc000bf06270 */
[----:B------:R-:W-:-:S13]  /*55c0*/  PLOP3.LUT P0, PT, PT, PT, UP0, 0x80, 0x8 ;  /* 0x000000000008781c */ /* 0x000fda0003f0f008 */
[----:B-1----:R-:W-:Y:S05]  /*55d0*/  @!P0 EXIT ;  /* 0x000000000000894d */ /* 0x002fea0003800000 */
[----:B------:R-:W1:Y:S08]  /*55e0*/  S2UR UR4, SR_CgaCtaId ;  /* 0x00000000000479c3 */ /* 0x000e700000008800 */
[----:B------:R-:W-:Y:S01]  /*55f0*/  BAR.SYNC.DEFER_BLOCKING 0x6, 0xa0 ;  /* 0x0182800000007b1d */ /* 0x000fe20000010000 */
[C---:B------:R-:W-:Y:S01]  /*5600*/  IMAD.SHL.U32 R6, R92.reuse, 0x40, RZ ;  /* 0x000000405c067824 */ /* 0x040fe200078e00ff */
[C---:B------:R-:W-:Y:S01]  /*5610*/  LOP3.LUT R93, R92.reuse, 0x60, RZ, 0xc0, !PT ;  /* 0x000000605c5d7812 */ /* 0x040fe200078ec0ff */
[----:B------:R-:W-:-:S02]  /*5620*/  IMAD.SHL.U32 R91, R92, 0x20, RZ ;  /* 0x000000205c5b7824 */ /* 0x000fc400078e00ff */
[----:B------:R-:W-:Y:S02]  /*5630*/  HFMA2 R90, -RZ, RZ, 0, 0 ;  /* 0x00000000ff5a7431 */ /* 0x000fe400000001ff */
[----:B------:R-:W-:Y:S01]  /*5640*/  IMAD.SHL.U32 R5, R92, 0x2, RZ ;  /* 0x000000025c057824 */ /* 0x000fe200078e00ff */
[----:B------:R-:W-:Y:S01]  /*5650*/  UMOV UR49, 0x400 ;  /* 0x0000040000317882 */ /* 0x000fe20000000000 */
[----:B------:R-:W2:Y:S01]  /*5660*/  LDC.64 R84, c[0x0][0x9b0] ;  /* 0x00026c00ff547b82 */ /* 0x000ea20000000a00 */
[----:B------:R-:W-:Y:S01]  /*5670*/  LOP3.LUT R4, R6, 0x180, RZ, 0xc0, !PT ;  /* 0x0000018006047812 */ /* 0x000fe200078ec0ff */
[----:B------:R-:W-:Y:S01]  /*5680*/  IMAD.U32 R37, R92, 0x10000, RZ ;  /* 0x000100005c257824 */ /* 0x000fe200078e00ff */
[----:B------:R-:W-:Y:S01]  /*5690*/  LOP3.LUT R91, R91, 0xc00, RZ, 0xc0, !PT ;  /* 0x00000c005b5b7812 */ /* 0x000fe200078ec0ff */
[----:B------:R-:W-:Y:S01]  /*56a0*/  IMAD.MOV.U32 R36, RZ, RZ, RZ ;  /* 0x000000ffff247224 */ /* 0x000fe200078e00ff */
[----:B------:R-:W-:Y:S01]  /*56b0*/  LOP3.LUT R5, R4, 0x20, R5, 0xf8, !PT ;  /* 0x0000002004057812 */ /* 0x000fe200078ef805 */
[C---:B------:R-:W-:Y:S01]  /*56c0*/  IMAD.SHL.U32 R4, R92.reuse, 0x8, RZ ;  /* 0x000000085c047824 */ /* 0x040fe200078e00ff */
[----:B------:R-:W-:Y:S01]  /*56d0*/  LOP3.LUT R91, R91, 0x40, R6, 0xf8, !PT ;  /* 0x000000405b5b7812 */ /* 0x000fe200078ef806 */
[----:B------:R-:W3:Y:S01]  /*56e0*/  LDC.64 R74, c[0x0][0x9a8] ;  /* 0x00026a00ff4a7b82 */ /* 0x000ee20000000a00 */
[----:B------:R-:W-:-:S02]  /*56f0*/  LOP3.LUT R92, R92, 0x2, RZ, 0xc0, !PT ;  /* 0x000000025c5c7812 */ /* 0x000fc400078ec0ff */
[----:B------:R-:W-:Y:S02]  /*5700*/  CS2R R88, SRZ ;  /* 0x0000000000587805 */ /* 0x000fe4000001ff00 */
[----:B------:R-:W-:Y:S01]  /*5710*/  LOP3.LUT R4, R5, 0x30, R4, 0x78, !PT ;  /* 0x0000003005047812 */ /* 0x000fe200078e7804 */
[----:B------:R-:W-:Y:S01]  /*5720*/  IMAD.MOV.U32 R87, RZ, RZ, RZ ;  /* 0x000000ffff577224 */ /* 0x000fe200078e00ff */
[----:B------:R-:W-:Y:S01]  /*5730*/  LOP3.LUT R91, R91, 0x200, R6, 0xf8, !PT ;  /* 0x000002005b5b7812 */ /* 0x000fe200078ef806 */
[----:B------:R-:W4:Y:S01]  /*5740*/  LDCU UR60, c[0x0][0x370] ;  /* 0x00006e00ff3c77ac */ /* 0x000f220008000800 */
[----:B------:R-:W-:Y:S02]  /*5750*/  LOP3.LUT R37, R37, 0x600000, RZ, 0xc0, !PT ;  /* 0x0060000025257812 */ /* 0x000fe400078ec0ff */
[----:B------:R-:W-:Y:S01]  /*5760*/  LOP3.LUT R91, R91, R4, RZ, 0xfc, !PT ;  /* 0x000000045b5b7212 */ /* 0x000fe200078efcff */
[----:B-1----:R-:W-:Y:S01]  /*5770*/  ULEA UR49, UR4, UR49, 0x18 ;  /* 0x0000003104317291 */ /* 0x002fe2000f8ec0ff */
[----:B------:R-:W-:Y:S01]  /*5780*/  IADD3 R106, PT, PT, -R92, RZ, RZ ;  /* 0x000000ff5c6a7210 */ /* 0x000fe20007ffe1ff */
[----:B------:R-:W1:Y:S01]  /*5790*/  LDCU.128 UR4, c[0x0][0xb80] ;  /* 0x00017000ff0477ac */ /* 0x000e620008000c00 */
[----:B------:R-:W2:Y:S06]  /*57a0*/  LDCU UR48, c[0x0][0xc0c] ;  /* 0x00018180ff3077ac */ /* 0x000eac0008000800 */
[----:B------:R-:W4:Y:S01]  /*57b0*/  LDS R2, [UR49+0x190] ;  /* 0x00019031ff027984 */ /* 0x000f220008000800 */
[----:B------:R-:W2:Y:S01]  /*57c0*/  LDCU UR38, c[0x0][0xc30] ;  /* 0x00018600ff2677ac */ /* 0x000ea20008000800 */
[----:B------:R-:W2:Y:S01]  /*57d0*/  LDCU.64 UR54, c[0x0][0x988] ;  /* 0x00013100ff3677ac */ /* 0x000ea20008000a00 */
[----:B------:R-:W2:Y:S01]  /*57e0*/  LDCU.64 UR46, c[0x0][0xc28] ;  /* 0x00018500ff2e77ac */ /* 0x000ea20008000a00 */
[----:B-1----:R-:W-:Y:S01]  /*57f0*/  IMAD.U32 R104, RZ, RZ, UR4 ;  /* 0x00000004ff687e24 */ /* 0x002fe2000f8e00ff */
[----:B------:R-:W-:Y:S01]  /*5800*/  MOV R101, UR7 ;  /* 0x0000000700657c02 */ /* 0x000fe20008000f00 */
[----:B------:R-:W-:Y:S01]  /*5810*/  IMAD.U32 R103, RZ, RZ, UR5 ;  /* 0x00000005ff677e24 */ /* 0x000fe2000f8e00ff */
[----:B------:R-:W1:Y:S01]  /*5820*/  LDCU.64 UR62, c[0x0][0x990] ;  /* 0x00013200ff3e77ac */ /* 0x000e620008000a00 */
[----:B------:R-:W-:Y:S01]  /*5830*/  IMAD.U32 R102, RZ, RZ, UR6 ;  /* 0x00000006ff667e24 */ /* 0x000fe2000f8e00ff */
[----:B------:R-:W2:Y:S01]  /*5840*/  LDCU.128 UR4, c[0x0][0xb90] ;  /* 0x00017200ff0477ac */ /* 0x000ea20008000c00 */
[----:B------:R-:W1:Y:S01]  /*5850*/  LDCU.128 UR56, c[0x0][0xc10] ;  /* 0x00018200ff3877ac */ /* 0x000e620008000c00 */
[----:B------:R-:W1:Y:S01]  /*5860*/  LDCU UR53, c[0x0][0x374] ;  /* 0x00006e80ff3577ac */ /* 0x000e620008000800 */
[----:B--2---:R-:W-:Y:S01]  /*5870*/  IMAD.U32 R100, RZ, RZ, UR4 ;  /* 0x00000004ff647e24 */ /* 0x004fe2000f8e00ff */
[----:B------:R-:W-:Y:S01]  /*5880*/  UIADD3 UR4, UPT, UPT, UR49, 0x2200, URZ ;  /* 0x0000220031047890 */ /* 0x000fe2000fffe0ff */
[----:B------:R-:W-:Y:S01]  /*5890*/  IMAD.U32 R99, RZ, RZ, UR5 ;  /* 0x00000005ff637e24 */ /* 0x000fe2000f8e00ff */
[----:B------:R-:W-:Y:S01]  /*58a0*/  UIADD3 UR5, UPT, UPT, UR49, 0x200, URZ ;  /* 0x0000020031057890 */ /* 0x000fe2000fffe0ff */
[C---:B----4-:R-:W-:Y:S01]  /*58b0*/  IADD3 R3, PT, PT, R2.reuse, 0x80, RZ ;  /* 0x0000008002037810 */ /* 0x050fe20007ffe0ff */
[----:B------:R-:W-:Y:S01]  /*58c0*/  IMAD.U32 R97, RZ, RZ, UR7 ;  /* 0x00000007ff617e24 */ /* 0x000fe2000f8e00ff */
[----:B------:R-:W-:Y:S01]  /*58d0*/  LOP3.LUT R2, R2, 0xffff, RZ, 0xc0, !PT ;  /* 0x0000ffff02027812 */ /* 0x000fe200078ec0ff */
[----:B------:R-:W-:Y:S01]  /*58e0*/  IMAD.U32 R107, RZ, RZ, UR4 ;  /* 0x00000004ff6b7e24 */ /* 0x000fe2000f8e00ff */
[----:B------:R-:W-:Y:S01]  /*58f0*/  LOP3.LUT R3, R3, 0xffff, RZ, 0xc0, !PT ;  /* 0x0000ffff03037812 */ /* 0x000fe200078ec0ff */
[----:B------:R-:W-:Y:S01]  /*5900*/  IMAD.U32 R96, RZ, RZ, UR5 ;  /* 0x00000005ff607e24 */ /* 0x000fe2000f8e00ff */
[----:B------:R-:W-:-:S03]  /*5910*/  MOV R98, UR6 ;  /* 0x0000000600627c02 */ /* 0x000fc60008000f00 */
[----:B-1-3--:R2:W-:Y:S04]  /*5920*/  STL.64 [R1], R2 ;  /* 0x0000000201007387 */ /* 0x00a5e80000100a00 */
.L_x_111:
[----:B--2---:R-:W-:Y:S04]  /*5930*/  SHF.L.U32 R3, R89, 0x1f, RZ ;  /* 0x0000001f59037819 */ /* 0x004fe800000006ff */
[----:B-1----:R-:W1:Y:S02]  /*5940*/  SYNCS.PHASECHK.TRANS64.TRYWAIT P0, [UR49+0x140], R3 ;  /* 0x00014003ff0075a7 */ /* 0x002e640008001131 */
[----:B-1----:R-:W-:Y:S05]  /*5950*/  @!P0 BRA `(.L_x_85) ;  /* 0x0000003400cc8947 */ /* 0x002fea0003800000 */
.L_x_171:
[----:B------:R-:W2:Y:S01]  /*5960*/  LDS.128 R4, [UR49+0x180] ;  /* 0x00018031ff047984 */ /* 0x000ea20008000c00 */
[----:B------:R-:W-:Y:S01]  /*5970*/  UIADD3 UR4, UPT, UPT, UR49, 0x148, URZ ;  /* 0x0000014831047890 */ /* 0x000fe2000fffe0ff */
[----:B------:R-:W-:Y:S01]  /*5980*/  IMAD R2, R36, 0x4, R1 ;  /* 0x0000000424027824 */ /* 0x000fe200078e0201 */
[----:B------:R-:W-:Y:S01]  /*5990*/  UISETP.GE.AND UP0, UPT, UR39, 0x1, UPT ;  /* 0x000000012700788c */ /* 0x000fe2000bf06270 */
[----:B------:R-:W-:Y:S01]  /*59a0*/  @!PT LDS RZ, [RZ] ;  /* 0x00000000fffff984 */ /* 0x000fe20000000800 */
[----:B------:R-:W-:Y:S01]  /*59b0*/  @!PT LDS RZ, [RZ] ;  /* 0x00000000fffff984 */ /* 0x000fe20000000800 */
[----:B------:R-:W-:Y:S01]  /*59c0*/  @!PT LDS RZ, [RZ] ;  /* 0x00000000fffff984 */ /* 0x000fe20000000800 */
[----:B------:R-:W-:Y:S01]  /*59d0*/  @!PT LDS RZ, [RZ] ;  /* 0x00000000fffff984 */ /* 0x000fe20000000800 */
[----:B------:R3:W-:Y:S06]  /*59e0*/  MEMBAR.ALL.CTA ;  /* 0x0000000000007992 */ /* 0x0007ec0000008000 */
[----:B---3--:R-:W3:Y:S01]  /*59f0*/  FENCE.VIEW.ASYNC.S ;  /* 0x00000000000073c6 */ /* 0x008ee20000000000 */
[----:B------:R-:W-:Y:S09]  /*5a00*/  UPRMT UR4, URZ, 0x654, UR4 ;  /* 0x00000654ff047896 */ /* 0x000ff20008000004 */
[----:B---3--:R-:W-:Y:S01]  /*5a10*/  SYNCS.ARRIVE.TRANS64.RED.A1T0 RZ, [UR4], RZ ;  /* 0x000000ffffff79a7 */ /* 0x008fe20008100404 */
[----:B------:R-:W5:Y:S01]  /*5a20*/  LDL R2, [R2] ;  /* 0x0000000002027983 */ /* 0x000f620000100800 */
[----:B--2---:R-:W-:Y:S11]  /*5a30*/  LOP3.LUT P0, RZ, R6, 0x1, RZ, 0xc0, !PT ;  /* 0x0000000106ff7812 */ /* 0x004ff6000780c0ff */
[----:B------:R-:W-:Y:S02]  /*5a40*/  @!UPT UIADD3 URZ, UPT, UPT, URZ, URZ, URZ ;  /* 0x000000fffffff290 */ /* 0x000fe4000fffe0ff */
[----:B------:R-:W-:Y:S01]  /*5a50*/  VOTEU.ANY UP1, P0 ;  /* 0x0000000000ff7886 */ /* 0x000fe20000020100 */
[----:B------:R-:W-:Y:S01]  /*5a60*/  PLOP3.LUT P0, PT, PT, PT, UP1, 0x80, 0x8 ;  /* 0x000000000008781c */ /* 0x000fe20003f0f018 */
[----:B------:R-:W-:Y:S11]  /*5a70*/  UP2UR UR52, UPR, URZ, 0x2 ;  /* 0x00000002ff347883 */ /* 0x000ff60008000000 */
[----:B------:R-:W-:Y:S01]  /*5a80*/  @!UPT UIADD3 URZ, UPT, UPT, URZ, URZ, URZ ;  /* 0x000000fffffff290 */ /* 0x000fe2000fffe0ff */
[----:B-1----:R-:W-:Y:S02]  /*5a90*/  @P0 MOV R3, R4 ;  /* 0x0000000400030202 */ /* 0x002fe40000000f00 */
[----:B------:R-:W-:Y:S02]  /*5aa0*/  @P0 LOP3.LUT R0, R5, 0xffff, RZ, 0xc0, !PT ;  /* 0x0000ffff05000812 */ /* 0x000fe400078ec0ff */
[----:B------:R-:W-:Y:S02]  /*5ab0*/  @P0 R2UR UR5, R3 ;  /* 0x00000000030502ca */ /* 0x000fe400000e0000 */
[----:B------:R-:W-:Y:S11]  /*5ac0*/  @P0 R2UR UR4, R0 ;  /* 0x00000000000402ca */ /* 0x000ff600000e0000 */
[----:B------:R-:W-:Y:S02]  /*5ad0*/  @UP1 UMOV UR37, UR5 ;  /* 0x0000000500251c82 */ /* 0x000fe40008000000 */
[----:B------:R-:W-:Y:S01]  /*5ae0*/  @UP1 UMOV UR36, UR4 ;  /* 0x0000000400241c82 */ /* 0x000fe20008000000 */
[----:B------:R-:W-:Y:S05]  /*5af0*/  BRA.U !UP0, `(.L_x_86) ;  /* 0x0000000108cc7547 */ /* 0x000fea000b800000 */
[----:B------:R-:W1:Y:S01]  /*5b00*/  LDCU UR9, c[0x0][0xc20] ;  /* 0x00018400ff0977ac */ /* 0x000e620008000800 */
[----:B------:R-:W-:Y:S02]  /*5b10*/  UIMAD.WIDE.U32 UR4, UR53, UR59, URZ ;  /* 0x0000003b350472a5 */ /* 0x000fe4000f8e00ff */
[----:B------:R-:W-:Y:S02]  /*5b20*/  UIMAD.WIDE.U32 UR6, UR60, UR56, URZ ;  /* 0x000000383c0672a5 */ /* 0x000fe4000f8e00ff */
[----:B------:R-:W-:Y:S02]  /*5b30*/  UIMAD.WIDE.U32 UR10, UR36, UR59, URZ ;  /* 0x0000003b240a72a5 */ /* 0x000fe4000f8e00ff */
[----:B------:R-:W-:Y:S02]  /*5b40*/  UISETP.NE.AND UP0, UPT, UR58, 0x1, UPT ;  /* 0x000000013a00788c */ /* 0x000fe4000bf05270 */
[----:B------:R-:W-:Y:S02]  /*5b50*/  UISETP.NE.AND UP1, UPT, UR48, 0x1, UPT ;  /* 0x000000013000788c */ /* 0x000fe4000bf25270 */
[----:B------:R-:W-:Y:S02]  /*5b60*/  UISETP.NE.AND UP2, UPT, UR39, 0x1, UPT ;  /* 0x000000012700788c */ /* 0x000fe4000bf45270 */
[----:B------:R-:W-:Y:S01]  /*5b70*/  UIMAD.WIDE.U32 UR12, UR37, UR56, URZ ;  /* 0x00000038250c72a5 */ /* 0x000fe2000f8e00ff */
[----:B------:R-:W-:Y:S01]  /*5b80*/  UMOV UR4, UR5 ;  /* 0x0000000500047c82 */ /* 0x000fe20008000000 */
[----:B------:R-:W-:Y:S01]  /*5b90*/  UMOV UR6, UR11 ;  /* 0x0000000b00067c82 */ /* 0x000fe20008000000 */
[----:B-1----:R-:W-:Y:S03]  /*5ba0*/  USHF.R.U32.HI UR8, URZ, UR9, UR4 ;  /* 0x00000009ff087299 */ /* 0x002fe60008011604 */
[----:B------:R-:W-:Y:S02]  /*5bb0*/  UMOV UR4, UR7 ;  /* 0x0000000700047c82 */ /* 0x000fe40008000000 */
[----:B------:R-:W-:Y:S02]  /*5bc0*/  USHF.R.U32.HI UR5, URZ, UR57, UR4 ;  /* 0x00000039ff057299 */ /* 0x000fe40008011604 */
[----:B------:R-:W-:Y:S02]  /*5bd0*/  USEL UR4, UR53, UR8, !UP0 ;  /* 0x0000000835047287 */ /* 0x000fe4000c000000 */
[----:B------:R-:W-:Y:S02]  /*5be0*/  USHF.R.U32.HI UR8, URZ, UR9, UR6 ;  /* 0x00000009ff087299 */ /* 0x000fe40008011606 */
[----:B------:R-:W-:Y:S02]  /*5bf0*/  UIMAD.WIDE.U32 UR6, UR4, UR46, URZ ;  /* 0x0000002e040672a5 */ /* 0x000fe4000f8e00ff */
[----:B------:R-:W-:Y:S02]  /*5c00*/  USEL UR9, UR60, UR5, !UP1 ;  /* 0x000000053c097287 */ /* 0x000fe4000c800000 */
[----:B------:R-:W-:Y:S02]  /*5c10*/  USEL UR8, UR36, UR8, !UP0 ;  /* 0x0000000824087287 */ /* 0x000fe4000c000000 */
[----:B------:R-:W-:Y:S01]  /*5c20*/  UIMAD.WIDE.U32 UR10, UR9, UR46, URZ ;  /* 0x0000002e090a72a5 */ /* 0x000fe2000f8e00ff */
[----:B------:R-:W-:Y:S01]  /*5c30*/  UMOV UR6, UR7 ;  /* 0x0000000700067c82 */ /* 0x000fe20008000000 */
[----:B------:R-:W-:Y:S01]  /*5c40*/  UMOV UR5, UR13 ;  /* 0x0000000d00057c82 */ /* 0x000fe20008000000 */
[----:B------:R-:W-:Y:S02]  /*5c50*/  @UP2 USHF.R.U32.HI UR4, URZ, UR47, UR6 ;  /* 0x0000002fff042299 */ /* 0x000fe40008011606 */
[----:B------:R-:W-:Y:S02]  /*5c60*/  USHF.R.U32.HI UR5, URZ, UR57, UR5 ;  /* 0x00000039ff057299 */ /* 0x000fe40008011605 */
[----:B------:R-:W-:Y:S02]  /*5c70*/  UIMAD UR4, UR39, UR4, URZ ;  /* 0x00000004270472a4 */ /* 0x000fe4000f8e02ff */
[----:B------:R-:W-:Y:S02]  /*5c80*/  USEL UR5, UR37, UR5, !UP1 ;  /* 0x0000000525057287 */ /* 0x000fe4000c800000 */
[----:B------:R-:W-:Y:S01]  /*5c90*/  UISETP.GE.AND UP0, UPT, UR8, UR4, UPT ;  /* 0x000000040800728c */ /* 0x000fe2000bf06270 */
[----:B------:R-:W-:Y:S01]  /*5ca0*/  UMOV UR6, UR11 ;  /* 0x0000000b00067c82 */ /* 0x000fe20008000000 */
[----:B------:R-:W-:Y:S02]  /*5cb0*/  UIMAD.WIDE.U32 UR10, UR8, UR46, URZ ;  /* 0x0000002e080a72a5 */ /* 0x000fe4000f8e00ff */
[----:B------:R-:W-:Y:S04]  /*5cc0*/  @UP2 USHF.R.U32.HI UR9, URZ, UR47, UR6 ;  /* 0x0000002fff092299 */ /* 0x000fe80008011606 */
[----:B------:R-:W-:Y:S01]  /*5cd0*/  UIMAD UR6, UR39, UR9, URZ ;  /* 0x00000009270672a4 */ /* 0x000fe2000f8e02ff */
[----:B------:R-:W-:Y:S03]  /*5ce0*/  UMOV UR4, UR11 ;  /* 0x0000000b00047c82 */ /* 0x000fe60008000000 */
[----:B------:R-:W-:Y:S02]  /*5cf0*/  UISETP.GE.OR UP0, UPT, UR5, UR6, UP0 ;  /* 0x000000060500728c */ /* 0x000fe40008706670 */
[----:B------:R-:W-:Y:S02]  /*5d00*/  USHF.R.U32.HI UR4, URZ, UR47, UR4 ;  /* 0x0000002fff047299 */ /* 0x000fe40008011604 */
[----:B------:R-:W-:Y:S02]  /*5d10*/  UIMAD.WIDE.U32 UR6, UR5, UR46, URZ ;  /* 0x0000002e050672a5 */ /* 0x000fe4000f8e00ff */
[----:B------:R-:W-:Y:S02]  /*5d20*/  USEL UR11, UR8, UR4, !UP2 ;  /* 0x00000004080b7287 */ /* 0x000fe4000d000000 */
[----:B------:R-:W-:Y:S02]  /*5d30*/  UIADD3 UR6, UPT, UPT, -UR5, URZ, URZ ;  /* 0x000000ff05067290 */ /* 0x000fe4000fffe1ff */
[----:B------:R-:W-:Y:S02]  /*5d40*/  UIADD3 UR10, UPT, UPT, -UR11, URZ, URZ ;  /* 0x000000ff0b0a7290 */ /* 0x000fe4000fffe1ff */
[----:B------:R-:W-:Y:S02]  /*5d50*/  UIMAD UR6, UR48, UR6, UR37 ;  /* 0x00000006300672a4 */ /* 0x000fe4000f8e0225 */
[----:B------:R-:W-:Y:S01]  /*5d60*/  UIMAD UR10, UR39, UR10, UR8 ;  /* 0x0000000a270a72a4 */ /* 0x000fe2000f8e0208 */
[----:B------:R-:W-:Y:S01]  /*5d70*/  @!UP0 UMOV UR4, UR7 ;  /* 0x0000000700048c82 */ /* 0x000fe20008000000 */
[----:B------:R-:W-:Y:S02]  /*5d80*/  UIADD3 UR7, UPT, UPT, -UR8, URZ, URZ ;  /* 0x000000ff08077290 */ /* 0x000fe4000fffe1ff */
[----:B------:R-:W-:Y:S04]  /*5d90*/  @!UP0 USHF.R.U32.HI UR4, URZ, UR47, UR4 ;  /* 0x0000002fff048299 */ /* 0x000fe80008011604 */
[----:B------:R-:W-:Y:S04]  /*5da0*/  @!UP0 USEL UR4, UR5, UR4, !UP2 ;  /* 0x0000000405048287 */ /* 0x000fe8000d000000 */
[----:B------:R-:W-:Y:S02]  /*5db0*/  @!UP0 UIMAD UR9, UR9, UR10, UR4 ;  /* 0x0000000a090982a4 */ /* 0x000fe4000f8e0204 */
[----:B------:R-:W-:Y:S02]  /*5dc0*/  @!UP0 UIADD3 UR10, UPT, UPT, UR11, -UR4, URZ ;  /* 0x800000040b0a8290 */ /* 0x000fe4000fffe0ff */
[----:B------:R-:W-:Y:S02]  /*5dd0*/  UIMAD UR4, UR58, UR7, UR36 ;  /* 0x000000073a0472a4 */ /* 0x000fe4000f8e0224 */
[----:B------:R-:W-:Y:S03]  /*5de0*/  @!UP0 UIMAD UR8, UR10, UR39, UR5 ;  /* 0x000000270a0882a4 */ /* 0x000fe6000f8e0205 */
[----:B------:R-:W-:Y:S02]  /*5df0*/  @!UP0 UMOV UR5, UR9 ;  /* 0x0000000900058c82 */ /* 0x000fe40008000000 */
[----:B------:R-:W-:Y:S02]  /*5e00*/  UIMAD UR37, UR5, UR48, UR6 ;  /* 0x00000030052572a4 */ /* 0x000fe4000f8e0206 */
[----:B------:R-:W-:Y:S11]  /*5e10*/  UIMAD UR36, UR8, UR58, UR4 ;  /* 0x0000003a082472a4 */ /* 0x000ff6000f8e0204 */
[----:B------:R-:W-:Y:S01]  /*5e20*/  @!UPT UIADD3 URZ, UPT, UPT, URZ, URZ, URZ ;  /* 0x000000fffffff290 */ /* 0x000fe2000fffe0ff */
.L_x_86:
[----:B------:R-:W-:Y:S01]  /*5e30*/  UISETP.NE.AND UP0, UPT, UR38, 0x1, UPT ;  /* 0x000000012600788c */ /* 0x000fe2000bf05270 */
[----:B------:R-:W-:Y:S01]  /*5e40*/  @P0 SHF.R.U32.HI R4, RZ, 0x10, R5 ;  /* 0x00000010ff040819 */ /* 0x000fe20000011605 */
[----:B------:R-:W-:Y:S02]  /*5e50*/  UIADD3 UR11, UPT, UPT, UR49, 0x200, URZ ;  /* 0x00000200310b7890 */ /* 0x000fe4000fffe0ff */
[----:B------:R-:W-:Y:S01]  /*5e60*/  USHF.L.U32 UR41, UR24, 0x7, URZ ;  /* 0x0000000718297899 */ /* 0x000fe200080006ff */
[----:B------:R-:W-:Y:S06]  /*5e70*/  @P0 R2UR UR61, R4 ;  /* 0x00000000043d02ca */ /* 0x000fec00000e0000 */
[----:B------:R-:W1:Y:S01]  /*5e80*/  @!UP0 LDCU.128 UR12, c[0x0][0xc10] ;  /* 0x00018200ff0c87ac */ /* 0x000e620008000c00 */
[----:B------:R-:W2:Y:S01]  /*5e90*/  @!UP0 LDCU UR5, c[0x0][0xc0c] ;  /* 0x00018180ff0587ac */ /* 0x000ea20008000800 */
[----:B------:R-:W3:Y:S01]  /*5ea0*/  @!UP0 LDCU UR10, c[0x0][0xc20] ;  /* 0x00018400ff0a87ac */ /* 0x000ee20008000800 */
[----:B-1----:R-:W-:Y:S02]  /*5eb0*/  UIMAD.WIDE.U32 UR8, UR37, UR12, URZ ;  /* 0x0000000c250872a5 */ /* 0x002fe4000f8e00ff */
[----:B------:R-:W-:Y:S02]  /*5ec0*/  UIMAD.WIDE.U32 UR6, UR36, UR15, URZ ;  /* 0x0000000f240672a5 */ /* 0x000fe4000f8e00ff */
[----:B------:R-:W-:Y:S03]  /*5ed0*/  @!UP0 UISETP.NE.AND UP1, UPT, UR14, 0x1, UPT ;  /* 0x000000010e00888c */ /* 0x000fe6000bf25270 */
[----:B------:R-:W-:Y:S01]  /*5ee0*/  @!UP0 UMOV UR4, UR9 ;  /* 0x0000000900048c82 */ /* 0x000fe20008000000 */
[----:B--2---:R-:W-:Y:S02]  /*5ef0*/  @!UP0 UISETP.NE.AND UP2, UPT, UR5, 0x1, UPT ;  /* 0x000000010500888c */ /* 0x004fe4000bf45270 */
[----:B------:R-:W-:Y:S01]  /*5f00*/  @!UP0 USHF.R.U32.HI UR4, URZ, UR13, UR4 ;  /* 0x0000000dff048299 */ /* 0x000fe20008011604 */
[----:B------:R-:W-:Y:S02]  /*5f10*/  @!UP0 UMOV UR6, UR7 ;  /* 0x0000000700068c82 */ /* 0x000fe40008000000 */
[----:B---3--:R-:W-:Y:S02]  /*5f20*/  @!UP0 USHF.R.U32.HI UR6, URZ, UR10, UR6 ;  /* 0x0000000aff068299 */ /* 0x008fe40008011606 */
[----:B------:R-:W-:Y:S02]  /*5f30*/  @!UP0 USEL UR7, UR37, UR4, !UP2 ;  /* 0x0000000425078287 */ /* 0x000fe4000d000000 */
[----:B------:R-:W-:Y:S04]  /*5f40*/  @!UP0 USEL UR6, UR36, UR6, !UP1 ;  /* 0x0000000624068287 */ /* 0x000fe8000c800000 */
[----:B------:R-:W-:Y:S02]  /*5f50*/  @!UP0 UIADD3 UR4, UPT, UPT, -UR7, UR6, URZ ;  /* 0x0000000607048290 */ /* 0x000fe4000fffe1ff */
[----:B------:R-:W-:Y:S02]  /*5f60*/  @!UP0 UIADD3 UR6, UPT, UPT, UR7, -UR6, URZ ;  /* 0x8000000607068290 */ /* 0x000fe4000fffe0ff */
[----:B------:R-:W-:Y:S02]  /*5f70*/  @!UP0 UIMAD UR37, UR4, UR5, UR37 ;  /* 0x00000005042582a4 */ /* 0x000fe4000f8e0225 */
[----:B------:R-:W-:Y:S02]  /*5f80*/  @!UP0 UIMAD UR36, UR6, UR14, UR36 ;  /* 0x0000000e062482a4 */ /* 0x000fe4000f8e0224 */
[----:B------:R-:W-:Y:S09]  /*5f90*/  ULOP3.LUT UP0, URZ, UR11, 0x1b0, URZ, 0xc0, !UPT ;  /* 0x000001b00bff7892 */ /* 0x000ff2000f80c0ff */
[----:B------:R-:W-:Y:S05]  /*5fa0*/  BRA.U !UP0, `(.L_x_87) ;  /* 0x0000000108407547 */ /* 0x000fea000b800000 */
[----:B------:R-:W1:Y:S01]  /*5fb0*/  LDCU.64 UR8, c[0x4][0x80] ;  /* 0x01001000ff0877ac */ /* 0x000e620008000a00 */
[----:B------:R-:W-:Y:S01]  /*5fc0*/  MOV R15, 0x0 ;  /* 0x00000000000f7802 */ /* 0x000fe20000000f00 */
[----:B------:R-:W-:Y:S02]  /*5fd0*/  HFMA2 R12, -RZ, RZ, 0, 5.9604644775390625e-08 ;  /* 0x00000001ff0c7431 */ /* 0x000fe400000001ff */
[----:B------:R-:W-:Y:S02]  /*5fe0*/  IMAD.MOV.U32 R8, RZ, RZ, 0x70 ;  /* 0x00000070ff087424 */ /* 0x000fe400078e00ff */
[----:B------:R-:W-:Y:S01]  /*5ff0*/  IMAD.MOV.U32 R13, RZ, RZ, RZ ;  /* 0x000000ffff0d7224 */ /* 0x000fe200078e00ff */
[----:B------:R-:W2:Y:S01]  /*6000*/  LDCU.64 UR6, c[0x4][0x88] ;  /* 0x01001100ff0677ac */ /* 0x000ea20008000a00 */
[----:B------:R-:W3:Y:S01]  /*6010*/  LDC.64 R14, c[0x4][R15] ;  /* 0x010000000f0e7b82 */ /* 0x000ee20000000a00 */
[----:B------:R-:W4:Y:S01]  /*6020*/  LDCU.64 UR4, c[0x4][0x8] ;  /* 0x01000100ff0477ac */ /* 0x000f220008000a00 */
[----:B-1----:R-:W-:Y:S01]  /*6030*/  MOV R5, UR9 ;  /* 0x0000000900057c02 */ /* 0x002fe20008000f00 */
[----:B------:R-:W-:Y:S01]  /*6040*/  IMAD.U32 R4, RZ, RZ, UR8 ;  /* 0x00000008ff047e24 */ /* 0x000fe2000f8e00ff */
[----:B--2---:R-:W-:Y:S01]  /*6050*/  MOV R7, UR7 ;  /* 0x0000000700077c02 */ /* 0x004fe20008000f00 */
[----:B------:R-:W-:Y:S01]  /*6060*/  IMAD.U32 R6, RZ, RZ, UR6 ;  /* 0x00000006ff067e24 */ /* 0x000fe2000f8e00ff */
[----:B----4-:R-:W-:Y:S01]  /*6070*/  MOV R11, UR5 ;  /* 0x00000005000b7c02 */ /* 0x010fe20008000f00 */
[----:B------:R-:W-:Y:S02]  /*6080*/  IMAD.U32 R10, RZ, RZ, UR4 ;  /* 0x00000004ff0a7e24 */ /* 0x000fe4000f8e00ff */
[----:B------:R-:W-:Y:S07]  /*6090*/  LEPC R20, `(.L_x_87) ;  /* 0x000000001014794e */ /* 0x000fee0000000000 */
[----:B---3-5:R-:W-:Y:S05]  /*60a0*/  CALL.ABS.NOINC R14 ;  /* 0x000000000e007343 */ /* 0x028fea0003c00000 */
.L_x_87:
[----:B------:R-:W-:Y:S01]  /*60b0*/  LOP3.LUT P0, RZ, R107, 0x1b0, RZ, 0xc0, !PT ;  /* 0x000001b06bff7812 */ /* 0x000fe2000780c0ff */
[----:B------:R-:W-:Y:S11]  /*60c0*/  BSSY.RECONVERGENT B6, `(.L_x_88) ;  /* 0x0000013000067945 */ /* 0x000ff60003800200 */
[----:B------:R-:W-:Y:S01]  /*60d0*/  @!UPT UIADD3 URZ, UPT, UPT, URZ, URZ, URZ ;  /* 0x000000fffffff290 */ /* 0x000fe2000fffe0ff */
[----:B------:R-:W-:Y:S05]  /*60e0*/  @!P0 BRA `(.L_x_89) ;  /* 0x0000000000408947 */ /* 0x000fea0003800000 */
        /* <DEDUP_REMOVED lines=16> */
.L_x_89:
[----:B------:R-:W-:Y:S05]  /*61f0*/  BSYNC.RECONVERGENT B6 ;  /* 0x0000000000067941 */ /* 0x000fea0003800200 */
.L_x_88:
[----:B------:R-:W-:Y:S01]  /*6200*/  R2UR UR4, R105 ;  /* 0x00000000690472ca */ /* 0x000fe200000e0000 */
[----:B------:R-:W-:Y:S01]  /*6210*/  UISETP.NE.U32.AND UP0, UPT, UR62, URZ, UPT ;  /* 0x000000ff3e00728c */ /* 0x000fe2000bf05070 */
[----:B------:R-:W-:Y:S02]  /*6220*/  ISETP.NE.U32.AND P4, PT, R84, RZ, PT ;  /* 0x000000ff5400720c */ /* 0x000fe40003f85070 */
[----:B------:R-:W-:Y:S01]  /*6230*/  ISETP.NE.U32.AND P2, PT, RZ, UR54, PT ;  /* 0x00000036ff007c0c */ /* 0x000fe2000bf45070 */
[----:B------:R-:W-:Y:S01]  /*6240*/  UISETP.NE.AND.EX UP1, UPT, UR63, URZ, UPT, UP0 ;  /* 0x000000ff3f00728c */ /* 0x000fe2000bf25300 */
[----:B------:R-:W-:Y:S01]  /*6250*/  ISETP.NE.AND.EX P4, PT, R85, RZ, PT, P4 ;  /* 0x000000ff5500720c */ /* 0x000fe20003f85340 */
[----:B------:R-:W-:Y:S01]  /*6260*/  UPLOP3.LUT UP0, UPT, UPT, UPT, UPT, 0x40, 0x4 ;  /* 0x000000000004789c */ /* 0x000fe20003f0e870 */
[----:B------:R-:W-:Y:S05]  /*6270*/  ISETP.NE.AND.EX P2, PT, RZ, UR55, PT, P2 ;  /* 0x00000037ff007c0c */ /* 0x000fea000bf45320 */
[----:B------:R-:W-:Y:S06]  /*6280*/  UISETP.NE.AND UP2, UPT, UR4, URZ, UPT ;  /* 0x000000ff0400728c */ /* 0x000fec000bf45270 */
[----:B------:R-:W-:Y:S05]  /*6290*/  PLOP3.LUT P1, PT, PT, PT, UP2, 0x80, 0x8 ;  /* 0x000000000008781c */ /* 0x000fea0003f2f028 */
[----:B------:R-:W-:Y:S06]  /*62a0*/  @UP2 UPLOP3.LUT UP0, UPT, UPT, UPT, UP1, 0x80, 0x8 ;  /* 0x000000000008289c */ /* 0x000fec0003f0f010 */
[----:B------:R-:W-:Y:S01]  /*62b0*/  PLOP3.LUT P0, PT, PT, PT, UP0, 0x80, 0x8 ;  /* 0x000000000008781c */ /* 0x000fe20003f0f008 */
[----:B------:R-:W-:Y:S01]  /*62c0*/  @!UPT UIADD3 URZ, UPT, UPT, URZ, URZ, URZ ;  /* 0x000000fffffff290 */ /* 0x000fe2000fffe0ff */
[----:B------:R-:W-:Y:S11]  /*62d0*/  BRA.U !UP1, `(.L_x_90) ;  /* 0x00000001093c7547 */ /* 0x000ff6000b800000 */
[----:B------:R-:W-:Y:S01]  /*62e0*/  UISETP.NE.U32.AND UP0, UPT, UR54, URZ, UPT ;  /* 0x000000ff3600728c */ /* 0x000fe2000bf05070 */
[----:B------:R-:W-:Y:S01]  /*62f0*/  HFMA2 R0, -RZ, RZ, 0, 5.9604644775390625e-08 ;  /* 0x00000001ff007431 */ /* 0x000fe200000001ff */
[----:B------:R-:W1:Y:S01]  /*6300*/  LDCU.64 UR8, c[0x0][0x358] ;  /* 0x00006b00ff0877ac */ /* 0x000e620008000a00 */
[----:B------:R-:W-:Y:S01]  /*6310*/  IMAD.MOV.U32 R94, RZ, RZ, 0x1 ;  /* 0x00000001ff5e7424 */ /* 0x000fe200078e00ff */
[----:B------:R-:W-:Y:S06]  /*6320*/  UISETP.NE.AND.EX UP0, UPT, UR55, URZ, UPT, UP0 ;  /* 0x000000ff3700728c */ /* 0x000fec000bf05300 */
[----:B------:R-:W-:Y:S05]  /*6330*/  PLOP3.LUT P3, PT, PT, PT, UP0, 0x80, 0x8 ;  /* 0x000000000008781c */ /* 0x000fea0003f6f008 */
[----:B------:R-:W2:Y:S01]  /*6340*/  @UP0 LDCU.64 UR4, c[0x0][0x988] ;  /* 0x00013100ff0407ac */ /* 0x000ea20008000a00 */
[----:B------:R-:W-:Y:S07]  /*6350*/  @UP0 UIMAD UR6, UR51, UR62, URZ ;  /* 0x0000003e330602a4 */ /* 0x000fee000f8e02ff */
[----:B------:R-:W-:Y:S01]  /*6360*/  @!P3 PRMT R94, R0, 0x7610, R94 ;  /* 0x00007610005eb816 */ /* 0x000fe2000000005e */
[----:B--2---:R-:W-:Y:S06]  /*6370*/  @UP0 UIMAD.WIDE UR4, UR6, 0x4, UR4 ;  /* 0x00000004060408a5 */ /* 0x004fec000f8e0204 */
[----:B------:R-:W-:Y:S01]  /*6380*/  IMAD.U32 R4, RZ, RZ, UR4 ;  /* 0x00000004ff047e24 */ /* 0x000fe2000f8e00ff */
[----:B------:R-:W-:Y:S04]  /*6390*/  MOV R5, UR5 ;  /* 0x0000000500057c02 */ /* 0x000fe80008000f00 */
[----:B------:R-:W2:Y:S01]  /*63a0*/  @!UP0 LDCU UR4, c[0x0][0x980] ;  /* 0x00013000ff0487ac */ /* 0x000ea20008000800 */
[----:B-1---5:R1:W5:Y:S02]  /*63b0*/  @P3 LDG.E R41, desc[UR8][R4.64] ;  /* 0x0000000804293981 */ /* 0x022364000c1e1900 */
[----:B-12---:R-:W-:Y:S02]  /*63c0*/  @!P3 IMAD.U32 R41, RZ, RZ, UR4 ;  /* 0x00000004ff29be24 */ /* 0x006fe4000f8e00ff */
.L_x_90:
[----:B------:R-:W-:Y:S05]  /*63d0*/  @!P4 BRA `(.L_x_91) ;  /* 0x000000000024c947 */ /* 0x000fea0003800000 */
[----:B------:R-:W-:Y:S01]  /*63e0*/  ISETP.NE.U32.AND P3, PT, R74, RZ, PT ;  /* 0x000000ff4a00720c */ /* 0x000fe20003f65070 */
[----:B------:R-:W1:Y:S03]  /*63f0*/  LDCU.64 UR4, c[0x0][0x358] ;  /* 0x00006b00ff0477ac */ /* 0x000e660008000a00 */
[----:B------:R-:W-:Y:S11]  /*6400*/  ISETP.NE.AND.EX P3, PT, R75, RZ, PT, P3 ;  /* 0x000000ff4b00720c */ /* 0x000ff60003f65330 */
[----:B------:R-:W-:Y:S02]  /*6410*/  @!UPT UIADD3 URZ, UPT, UPT, URZ, URZ, URZ ;  /* 0x000000fffffff290 */ /* 0x000fe4000fffe0ff */
[----:B------:R-:W2:Y:S01]  /*6420*/  @P3 LDC.64 R4, c[0x0][0x9a8] ;  /* 0x00026a00ff043b82 */ /* 0x000ea20000000a00 */
[----:B------:R-:W-:Y:S04]  /*6430*/  @P3 IMAD R0, R84, UR51, RZ ;  /* 0x0000003354003c24 */ /* 0x000fe8000f8e02ff */
[----:B--2---:R-:W-:Y:S05]  /*6440*/  @P3 IMAD.WIDE R4, R0, 0x4, R4 ;  /* 0x0000000400043825 */ /* 0x004fea00078e0204 */
[----:B-1---5:R1:W5:Y:S02]  /*6450*/  @P3 LDG.E R38, desc[UR4][R4.64] ;  /* 0x0000000404263981 */ /* 0x022364000c1e1900 */
[----:B-1----:R-:W2:Y:S02]  /*6460*/  @!P3 LDC R38, c[0x0][0x9a0] ;  /* 0x00026800ff26bb82 */ /* 0x002ea40000000800 */
.L_x_91:
[----:B-----5:R-:W-:Y:S01]  /*6470*/  FSETP.NEU.AND P4, PT, R41, RZ, PT ;  /* 0x000000ff2900720b */ /* 0x020fe20003f8d000 */
[----:B------:R-:W-:Y:S01]  /*6480*/  USHF.L.U32 UR8, UR50, 0x6, URZ ;  /* 0x0000000632087899 */ /* 0x000fe200080006ff */
[----:B------:R-:W-:Y:S01]  /*6490*/  SEL R6, RZ, 0xffffffff, P2 ;  /* 0xffffffffff067807 */ /* 0x000fe20001000000 */
[----:B------:R-:W-:Y:S01]  /*64a0*/  BSSY B1, `(.L_x_92) ;  /* 0x000005d000017945 */ /* 0x000fe20003800000 */
[----:B------:R-:W-:Y:S01]  /*64b0*/  LOP3.LUT P3, RZ, R94, 0xff, RZ, 0xc0, !PT ;  /* 0x000000ff5eff7812 */ /* 0x000fe2000786c0ff */
[----:B------:R-:W-:Y:S01]  /*64c0*/  IMAD.MOV.U32 R118, RZ, RZ, 0x1 ;  /* 0x00000001ff767424 */ /* 0x000fe200078e00ff */
[----:B------:R-:W-:Y:S01]  /*64d0*/  @P1 SEL R3, RZ, 0xffffffff, P4 ;  /* 0xffffffffff031807 */ /* 0x000fe20002000000 */
[----:B------:R-:W-:Y:S01]  /*64e0*/  IMAD.U32 R111, RZ, RZ, UR8 ;  /* 0x00000008ff6f7e24 */ /* 0x000fe2000f8e00ff */
[----:B------:R-:W-:Y:S01]  /*64f0*/  LEA R0, R88, UR49, 0x3 ;  /* 0x0000003158007c11 */ /* 0x000fe2000f8e18ff */
[----:B------:R-:W-:Y:S01]  /*6500*/  IMAD.IADD R39, R37, 0x1, R2 ;  /* 0x0000000125277824 */ /* 0x000fe200078e0202 */
[----:B------:R-:W-:Y:S02]  /*6510*/  @P0 SEL R3, R6, R3, !P3 ;  /* 0x0000000306030207 */ /* 0x000fe40005800000 */
[----:B------:R-:W-:Y:S02]  /*6520*/  CS2R R82, SRZ ;  /* 0x0000000000527805 */ /* 0x000fe4000001ff00 */
[----:B------:R-:W-:Y:S02]  /*6530*/  R2UR UR4, R103 ;  /* 0x00000000670472ca */ /* 0x000fe400000e0000 */
[----:B------:R-:W-:Y:S02]  /*6540*/  CS2R R80, SRZ ;  /* 0x0000000000507805 */ /* 0x000fe4000001ff00 */
[----:B------:R-:W-:Y:S02]  /*6550*/  @P1 LOP3.LUT R3, R3, 0x1, RZ, 0xc0, !PT ;  /* 0x0000000103031812 */ /* 0x000fe400078ec0ff */
[----:B------:R-:W-:Y:S02]  /*6560*/  CS2R R78, SRZ ;  /* 0x00000000004e7805 */ /* 0x000fe4000001ff00 */
[----:B------:R-:W-:Y:S02]  /*6570*/  R2UR UR7, R102 ;  /* 0x00000000660772ca */ /* 0x000fe400000e0000 */
[----:B------:R-:W-:Y:S02]  /*6580*/  CS2R R76, SRZ ;  /* 0x00000000004c7805 */ /* 0x000fe4000001ff00 */
[----:B------:R-:W-:Y:S02]  /*6590*/  ISETP.NE.U32.OR P6, PT, R3, 0x1, !P1 ;  /* 0x000000010300780c */ /* 0x000fe40004fc5470 */
[----:B------:R-:W-:Y:S02]  /*65a0*/  R2UR UR11, R104 ;  /* 0x00000000680b72ca */ /* 0x000fe400000e0000 */
[----:B------:R-:W-:Y:S02]  /*65b0*/  R2UR UR6, R100 ;  /* 0x00000000640672ca */ /* 0x000fe400000e0000 */
[----:B------:R-:W-:Y:S01]  /*65c0*/  R2UR UR13, R99 ;  /* 0x00000000630d72ca */ /* 0x000fe200000e0000 */
[----:B------:R-:W-:Y:S01]  /*65d0*/  UIMAD.WIDE.U32 UR4, UR8, UR4, URZ ;  /* 0x00000004080472a5 */ /* 0x000fe2000f8e00ff */
[----:B------:R-:W-:Y:S02]  /*65e0*/  LEA R117, R36, UR49, 0x3 ;  /* 0x0000003124757c11 */ /* 0x000fe4000f8e18ff */
[----:B------:R-:W-:Y:S01]  /*65f0*/  SHF.L.U32 R4, R90, 0x1f, RZ ;  /* 0x0000001f5a047819 */ /* 0x000fe200000006ff */
[----:B------:R-:W-:Y:S01]  /*6600*/  USHF.R.U32.HI UR5, URZ, UR7, UR5 ;  /* 0x00000007ff057299 */ /* 0x000fe20008011605 */
[----:B------:R-:W-:Y:S02]  /*6610*/  R2UR UR10, R101 ;  /* 0x00000000650a72ca */ /* 0x000fe400000e0000 */
[----:B------:R-:W-:Y:S01]  /*6620*/  @P6 SHF.L.U32 R9, R87, 0x1f, RZ ;  /* 0x0000001f57096819 */ /* 0x000fe200000006ff */
[----:B------:R-:W-:Y:S01]  /*6630*/  UISETP.NE.AND UP0, UPT, UR11, 0x1, UPT ;  /* 0x000000010b00788c */ /* 0x000fe2000bf05270 */
[----:B------:R-:W-:Y:S02]  /*6640*/  R2UR UR12, R97 ;  /* 0x00000000610c72ca */ /* 0x000fe400000e0000 */
[----:B------:R-:W1:Y:S01]  /*6650*/  @P6 SYNCS.PHASECHK.TRANS64.TRYWAIT P1, [R0+URZ+0x110], R9 ;  /* 0x00011009000065a7 */ /* 0x000e6200080211ff */
[----:B------:R-:W-:Y:S01]  /*6660*/  USEL UR5, UR8, UR5, !UP0 ;  /* 0x0000000508057287 */ /* 0x000fe2000c000000 */
[----:B------:R-:W-:Y:S02]  /*6670*/  R2UR UR9, R98 ;  /* 0x00000000620972ca */ /* 0x000fe400000e0000 */
[----:B------:R-:W-:Y:S01]  /*6680*/  PLOP3.LUT P2, PT, PT, PT, UP1, 0x80, 0x8 ;  /* 0x000000000008781c */ /* 0x000fe20003f4f018 */
[----:B------:R-:W-:Y:S01]  /*6690*/  UIMAD.WIDE.U32 UR6, UR5, UR6, URZ ;  /* 0x00000006050672a5 */ /* 0x000fe2000f8e00ff */
[----:B------:R-:W-:Y:S01]  /*66a0*/  SEL R3, RZ, 0xffffffff, P4 ;  /* 0xffffffffff037807 */ /* 0x000fe20002000000 */
[----:B------:R-:W-:Y:S01]  /*66b0*/  UISETP.NE.AND UP0, UPT, UR10, 0x1, UPT ;  /* 0x000000010a00788c */ /* 0x000fe2000bf05270 */
[----:B------:R-:W-:Y:S01]  /*66c0*/  IMAD.U32 R110, RZ, RZ, UR5 ;  /* 0x00000005ff6e7e24 */ /* 0x000fe2000f8e00ff */
[----:B------:R-:W-:Y:S03]  /*66d0*/  P2R R112, PR, RZ, 0x40 ;  /* 0x00000040ff707803 */ /* 0x000fe60000000000 */
[----:B------:R-:W-:Y:S02]  /*66e0*/  UMOV UR4, UR7 ;  /* 0x0000000700047c82 */ /* 0x000fe40008000000 */
[----:B------:R-:W-:Y:S01]  /*66f0*/  USHF.R.U32.HI UR4, URZ, UR13, UR4 ;  /* 0x0000000dff047299 */ /* 0x000fe20008011604 */
[----:B------:R3:W4:Y:S02]  /*6700*/  SYNCS.PHASECHK.TRANS64.TRYWAIT P0, [R117+URZ+0x150], R4 ;  /* 0x00015004750075a7 */ /* 0x00072400080011ff */
[----:B------:R-:W-:Y:S01]  /*6710*/  @P2 SEL R3, R6, R3, !P3 ;  /* 0x0000000306032207 */ /* 0x000fe20005800000 */
[----:B------:R-:W-:Y:S01]  /*6720*/  IMAD R6, RZ, RZ, -UR5 ;  /* 0x80000005ff067e24 */ /* 0x000fe2000f8e02ff */
[----:B------:R-:W-:Y:S02]  /*6730*/  USEL UR4, UR5, UR4, !UP0 ;  /* 0x0000000405047287 */ /* 0x000fe4000c000000 */
[----:B------:R-:W-:Y:S01]  /*6740*/  UISETP.NE.AND UP0, UPT, UR9, 0x1, UPT ;  /* 0x000000010900788c */ /* 0x000fe2000bf05270 */
[----:B------:R-:W-:Y:S01]  /*6750*/  IMAD R111, R6, UR11, R111 ;  /* 0x0000000b066f7c24 */ /* 0x000fe2000f8e026f */
[----:B------:R-:W-:Y:S01]  /*6760*/  LOP3.LUT R3, R3, 0x1, RZ, 0xc0, !PT ;  /* 0x0000000103037812 */ /* 0x000fe200078ec0ff */
[----:B------:R-:W-:Y:S01]  /*6770*/  UIMAD.WIDE.U32 UR6, UR4, UR12, URZ ;  /* 0x0000000c040672a5 */ /* 0x000fe2000f8e00ff */
[----:B------:R-:W-:Y:S01]  /*6780*/  IMAD.U32 R109, RZ, RZ, UR4 ;  /* 0x00000004ff6d7e24 */ /* 0x000fe2000f8e00ff */
[----:B------:R-:W2:Y:S01]  /*6790*/  LDCU UR12, c[0x0][0xba0] ;  /* 0x00017400ff0c77ac */ /* 0x000ea20008000800 */
[----:B------:R-:W-:Y:S01]  /*67a0*/  PLOP3.LUT P2, PT, PT, PT, UP0, 0x80, 0x8 ;  /* 0x000000000008781c */ /* 0x000fe20003f4f008 */
[----:B------:R-:W-:Y:S01]  /*67b0*/  IMAD R7, RZ, RZ, -UR4 ;  /* 0x80000004ff077e24 */ /* 0x000fe2000f8e02ff */
[----:B------:R-:W-:Y:S01]  /*67c0*/  ISETP.NE.U32.AND P5, PT, R3, 0x1, PT ;  /* 0x000000010300780c */ /* 0x000fe20003fa5070 */
[----:B------:R-:W-:Y:S01]  /*67d0*/  IMAD.U32 R108, RZ, RZ, UR4 ;  /* 0x00000004ff6c7e24 */ /* 0x000fe2000f8e00ff */
[----:B------:R-:W-:Y:S01]  /*67e0*/  UMOV UR6, UR7 ;  /* 0x0000000700067c82 */ /* 0x000fe20008000000 */
[----:B------:R-:W-:Y:S01]  /*67f0*/  IMAD R110, R7, UR10, R110 ;  /* 0x0000000a076e7c24 */ /* 0x000fe2000f8e026e */
[----:B------:R-:W-:Y:S02]  /*6800*/  P2R R119, PR, RZ, 0x20 ;  /* 0x00000020ff777803 */ /* 0x000fe40000000000 */
[----:B-1----:R-:W-:Y:S01]  /*6810*/  @P6 SEL R118, RZ, 0x1, !P1 ;  /* 0x00000001ff766807 */ /* 0x002fe20004800000 */
[----:B--2---:R-:W-:Y:S06]  /*6820*/  USHF.R.U32.HI UR6, URZ, UR12, UR6 ;  /* 0x0000000cff067299 */ /* 0x004fec0008011606 */
[----:B------:R-:W-:Y:S05]  /*6830*/  SEL R109, R109, UR6, !P2 ;  /* 0x000000066d6d7c07 */ /* 0x000fea000d000000 */
[----:B------:R-:W-:Y:S04]  /*6840*/  IMAD.MOV R5, RZ, RZ, -R109 ;  /* 0x000000ffff057224 */ /* 0x000fe800078e0a6d */
[----:B------:R-:W-:Y:S01]  /*6850*/  IMAD R108, R5, UR9, R108 ;  /* 0x00000009056c7c24 */ /* 0x000fe2000f8e026c */
[----:B---34-:R-:W-:Y:S06]  /*6860*/  @!P6 BRA `(.L_x_93) ;  /* 0x000000000080e947 */ /* 0x018fec0003800000 */
[----:B------:R-:W-:Y:S01]  /*6870*/  @P5 IMAD R6, R88, 0x1000, R91 ;  /* 0x0000100058065824 */ /* 0x000fe200078e025b */
[----:B------:R-:W1:Y:S01]  /*6880*/  S2R R2, SR_CgaCtaId ;  /* 0x0000000000027919 */ /* 0x000e620000008800 */
[----:B------:R-:W-:Y:S01]  /*6890*/  ISETP.NE.AND P1, PT, R118, RZ, PT ;  /* 0x000000ff7600720c */ /* 0x000fe20003f25270 */
[----:B------:R-:W-:Y:S01]  /*68a0*/  BSSY B0, `(.L_x_94) ;  /* 0x000000b000007945 */ /* 0x000fe20003800000 */
[----:B------:R-:W-:Y:S01]  /*68b0*/  @P5 VIADD R5, R6, UR49 ;  /* 0x0000003106055c36 */ /* 0x000fe20008000000 */
[----:B------:R-:W-:Y:S02]  /*68c0*/  CS2R R78, SRZ ;  /* 0x00000000004e7805 */ /* 0x000fe4000001ff00 */
[----:B------:R-:W-:Y:S02]  /*68d0*/  CS2R R76, SRZ ;  /* 0x00000000004c7805 */ /* 0x000fe4000001ff00 */
[----:B------:R-:W-:Y:S01]  /*68e0*/  CS2R R82, SRZ ;  /* 0x0000000000527805 */ /* 0x000fe2000001ff00 */
[----:B------:R-:W-:Y:S01]  /*68f0*/  @P5 IMAD R5, R92, -0x10, R5 ;  /* 0xfffffff05c055824 */ /* 0x000fe200078e0205 */
[----:B------:R-:W-:Y:S04]  /*6900*/  CS2R R80, SRZ ;  /* 0x0000000000507805 */ /* 0x000fe8000001ff00 */
[----:B------:R-:W-:Y:S05]  /*6910*/  @P1 BRA `(.L_x_95) ;  /* 0x00000000000c1947 */ /* 0x000fea0003800000 */
[----:B------:R-:W-:Y:S04]  /*6920*/  SHF.L.U32 R3, R87, 0x1f, RZ ;  /* 0x0000001f57037819 */ /* 0x000fe800000006ff */
[----:B------:R-:W2:Y:S02]  /*6930*/  SYNCS.PHASECHK.TRANS64.TRYWAIT P1, [R0+URZ+0x110], R3 ;  /* 0x00011003000075a7 */ /* 0x000ea400080211ff */
[----:B--2---:R-:W-:Y:S05]  /*6940*/  @!P1 BRA `(.L_x_96) ;  /* 0x0000002400e89947 */ /* 0x004fea0003800000 */
.L_x_95:
[----:B------:R-:W-:Y:S05]  /*6950*/  BSYNC B0 ;  /* 0x0000000000007941 */ /* 0x000fea0003800000 */
.L_x_94:
[----:B------:R-:W-:Y:S01]  /*6960*/  ISETP.NE.AND P1, PT, R119, RZ, PT ;  /* 0x000000ff7700720c */ /* 0x000fe20003f25270 */
[----:B--2---:R-:W-:Y:S02]  /*6970*/  VIADD R3, R0, 0x120 ;  /* 0x0000012000037836 */ /* 0x004fe40000000000 */
[----:B------:R-:W-:Y:S03]  /*6980*/  VIADD R88, R88, 0x1 ;  /* 0x0000000158587836 */ /* 0x000fe60000000000 */
[----:B-1----:R-:W-:Y:S07]  /*6990*/  PRMT R2, R2, 0x654, R3 ;  /* 0x0000065402027816 */ /* 0x002fee0000000003 */
[----:B------:R1:W2:Y:S04]  /*69a0*/  @P1 LDS.128 R76, [R6+UR49+0x200] ;  /* 0x00020031064c1984 */ /* 0x0002a80008000c00 */
[----:B------:R1:W3:Y:S01]  /*69b0*/  @P1 LDS.128 R80, [R5+0x210] ;  /* 0x0002100005501984 */ /* 0x0002e20000000c00 */
[C---:B------:R-:W-:Y:S01]  /*69c0*/  ISETP.NE.AND P1, PT, R88.reuse, 0x2, PT ;  /* 0x000000025800780c */ /* 0x040fe20003f25270 */
[----:B------:R-:W-:Y:S01]  /*69d0*/  @!PT LDS RZ, [RZ] ;  /* 0x00000000fffff984 */ /* 0x000fe20000000800 */
[----:B------:R-:W-:Y:S01]  /*69e0*/  @!PT LDS RZ, [RZ] ;  /* 0x00000000fffff984 */ /* 0x000fe20000000800 */
[----:B------:R-:W-:Y:S01]  /*69f0*/  @!PT LDS RZ, [RZ] ;  /* 0x00000000fffff984 */ /* 0x000fe20000000800 */
[----:B------:R-:W-:Y:S01]  /*6a00*/  @!PT LDS RZ, [RZ] ;  /* 0x00000000fffff984 */ /* 0x000fe20000000800 */
[----:B------:R4:W-:Y:S06]  /*6a10*/  MEMBAR.ALL.CTA ;  /* 0x0000000000007992 */ /* 0x0009ec0000008000 */
[----:B----4-:R-:W4:Y:S01]  /*6a20*/  FENCE.VIEW.ASYNC.S ;  /* 0x00000000000073c6 */ /* 0x010f220000000000 */
[----:B------:R-:W-:Y:S02]  /*6a30*/  SEL R0, RZ, 0x1, P1 ;  /* 0x00000001ff007807 */ /* 0x000fe40000800000 */
[----:B------:R-:W-:Y:S02]  /*6a40*/  SEL R88, R88, RZ, P1 ;  /* 0x000000ff58587207 */ /* 0x000fe40000800000 */
[----:B------:R-:W-:Y:S01]  /*6a50*/  LOP3.LUT R87, R87, R0, RZ, 0x3c, !PT ;  /* 0x0000000057577212 */ /* 0x000fe200078e3cff */
[----:B----4-:R1:W-:Y:S06]  /*6a60*/  SYNCS.ARRIVE.TRANS64.RED.A1T0 RZ, [R2+URZ], RZ ;  /* 0x000000ff02ff79a7 */ /* 0x0103ec00081004ff */
.L_x_93:
[----:B------:R-:W-:Y:S05]  /*6a70*/  BSYNC B1 ;  /* 0x0000000000017941 */ /* 0x000fea0003800000 */
.L_x_92:
[----:B------:R-:W-:Y:S04]  /*6a80*/  SHF.R.U32.HI R0, RZ, 0x15, R39 ;  /* 0x00000015ff007819 */ /* 0x000fe80000011627 */
[----:B------:R-:W-:Y:S01]  /*6a90*/  LOP3.LUT P1, RZ, R0, 0x3, R95, 0x48, !PT ;  /* 0x0000000300ff7812 */ /* 0x000fe2000782485f */
[----:B------:R-:W-:Y:S01]  /*6aa0*/  @!UPT UIADD3 URZ, UPT, UPT, URZ, URZ, URZ ;  /* 0x000000fffffff290 */ /* 0x000fe2000fffe0ff */
[----:B------:R-:W-:Y:S11]  /*6ab0*/  @P0 BRA `(.L_x_97) ;  /* 0x0000000000080947 */ /* 0x000ff60003800000 */
[----:B------:R-:W4:Y:S02]  /*6ac0*/  SYNCS.PHASECHK.TRANS64.TRYWAIT P0, [R117+URZ+0x150], R4 ;  /* 0x00015004750075a7 */ /* 0x000f2400080011ff */
[----:B----4-:R-:W-:Y:S05]  /*6ad0*/  @!P0 BRA `(.L_x_98) ;  /* 0x0000002400988947 */ /* 0x010fea0003800000 */
.L_x_97:
[----:B------:R-:W-:Y:S04]  /*6ae0*/  BSSY.RECONVERGENT B6, `(.L_x_99) ;  /* 0x0000012000067945 */ /* 0x000fe80003800200 */
[----:B------:R-:W-:Y:S05]  /*6af0*/  @!P1 BRA `(.L_x_100) ;  /* 0x0000000000409947 */ /* 0x000fea0003800000 */
[----:B------:R-:W5:Y:S01]  /*6b00*/  LDCU.64 UR8, c[0x4][0x70] ;  /* 0x01000e00ff0877ac */ /* 0x000f620008000a00 */
[----:B------:R-:W-:Y:S01]  /*6b10*/  MOV R3, 0x0 ;  /* 0x0000000000037802 */ /* 0x000fe20000000f00 */
[----:B------:R-:W-:Y:S02]  /*6b20*/  HFMA2 R12, -RZ, RZ, 0, 5.9604644775390625e-08 ;  /* 0x00000001ff0c7431 */ /* 0x000fe400000001ff */
[----:B------:R-:W-:Y:S02]  /*6b30*/  IMAD.MOV.U32 R8, RZ, RZ, 0x192 ;  /* 0x00000192ff087424 */ /* 0x000fe400078e00ff */
[----:B------:R-:W-:Y:S01]  /*6b40*/  IMAD.MOV.U32 R13, RZ, RZ, RZ ;  /* 0x000000ffff0d7224 */ /* 0x000fe200078e00ff */
[----:B------:R-:W2:Y:S01]  /*6b50*/  LDCU.64 UR6, c[0x4][0x78] ;  /* 0x01000f00ff0677ac */ /* 0x000ea20008000a00 */
[----:B-1----:R-:W1:Y:S01]  /*6b60*/  LDC.64 R2, c[0x4][R3] ;  /* 0x0100000003027b82 */ /* 0x002e620000000a00 */
[----:B------:R-:W3:Y:S01]  /*6b70*/  LDCU.64 UR4, c[0x4][0x10] ;  /* 0x01000200ff0477ac */ /* 0x000ee20008000a00 */
[----:B-----5:R-:W-:Y:S01]  /*6b80*/  MOV R5, UR9 ;  /* 0x0000000900057c02 */ /* 0x020fe20008000f00 */
[----:B----4-:R-:W-:Y:S01]  /*6b90*/  IMAD.U32 R4, RZ, RZ, UR8 ;  /* 0x00000008ff047e24 */ /* 0x010fe2000f8e00ff */
[----:B--2---:R-:W-:Y:S01]  /*6ba0*/  MOV R7, UR7 ;  /* 0x0000000700077c02 */ /* 0x004fe20008000f00 */
[----:B------:R-:W-:Y:S01]  /*6bb0*/  IMAD.U32 R6, RZ, RZ, UR6 ;  /* 0x00000006ff067e24 */ /* 0x000fe2000f8e00ff */
[----:B---3--:R-:W-:Y:S01]  /*6bc0*/  MOV R11, UR5 ;  /* 0x00000005000b7c02 */ /* 0x008fe20008000f00 */
[----:B------:R-:W-:Y:S02]  /*6bd0*/  IMAD.U32 R10, RZ, RZ, UR4 ;  /* 0x00000004ff0a7e24 */ /* 0x000fe4000f8e00ff */
[----:B------:R-:W-:Y:S07]  /*6be0*/  LEPC R20, `(.L_x_100) ;  /* 0x000000001014794e */ /* 0x000fee0000000000 */
[----:B-1----:R-:W-:Y:S05]  /*6bf0*/  CALL.ABS.NOINC R2 ;  /* 0x0000000002007343 */ /* 0x002fea0003c00000 */
.L_x_100:
[----:B------:R-:W-:Y:S05]  /*6c00*/  BSYNC.RECONVERGENT B6 ;  /* 0x0000000000067941 */ /* 0x000fea0003800200 */
.L_x_99:
[-C--:B--2---:R-:W-:Y:S01]  /*6c10*/  F2FP.F16.E4M3.UNPACK_B R42, R76.reuse ;  /* 0x0000004cff2a723e */ /* 0x084fe200020006ff */
[----:B------:R-:W-:Y:S05]  /*6c20*/  WARPSYNC.ALL ;  /* 0x0000000000007948 */ /* 0x000fea0003800000 */
[----:B------:R-:W-:Y:S01]  /*6c30*/  R2UR UR4, R39 ;  /* 0x00000000270472ca */ /* 0x000fe200000e0000 */
[--C-:B------:R-:W-:Y:S01]  /*6c40*/  HADD2.F32 R40, -RZ, R42.reuse.H0_H0 ;  /* 0x2000002aff287230 */ /* 0x100fe20000004100 */
[----:B------:R-:W-:Y:S01]  /*6c50*/  F2FP.F16.E4M3.UNPACK_B R44, R76.H1 ;  /* 0x0000004cff2c723e */ /* 0x000fe200030006ff */
[----:B------:R-:W-:Y:S01]  /*6c60*/  HADD2.F32 R43, -RZ, R42.H1_H1 ;  /* 0x3000002aff2b7230 */ /* 0x000fe20000004100 */
[-C--:B------:R-:W-:Y:S01]  /*6c70*/  F2FP.F16.E4M3.UNPACK_B R46, R77.reuse ;  /* 0x0000004dff2e723e */ /* 0x080fe200020006ff */
[----:B------:R-:W-:Y:S01]  /*6c80*/  BSSY.RECONVERGENT B0, `(.L_x_101) ;  /* 0x000009c000007945 */ /* 0x000fe20003800200 */
[----:B------:R-:W-:Y:S01]  /*6c90*/  F2FP.F16.E4M3.UNPACK_B R48, R77.H1 ;  /* 0x0000004dff30723e */ /* 0x000fe200030006ff */
[--C-:B------:R-:W-:Y:S01]  /*6ca0*/  HADD2.F32 R42, -RZ, R44.reuse.H0_H0 ;  /* 0x2000002cff2a7230 */ /* 0x100fe20000004100 */
[-C--:B------:R-:W-:Y:S01]  /*6cb0*/  F2FP.F16.E4M3.UNPACK_B R50, R78.reuse ;  /* 0x0000004eff32723e */ /* 0x080fe200020006ff */
[----:B------:R-:W-:Y:S01]  /*6cc0*/  HADD2.F32 R44, -RZ, R44.H1_H1 ;  /* 0x3000002cff2c7230 */ /* 0x000fe20000004100 */
[----:B------:R-:W-:Y:S01]  /*6cd0*/  F2FP.F16.E4M3.UNPACK_B R52, R78.H1 ;  /* 0x0000004eff34723e */ /* 0x000fe200030006ff */
[--C-:B------:R-:W-:Y:S01]  /*6ce0*/  HADD2.F32 R45, -RZ, R46.reuse.H0_H0 ;  /* 0x2000002eff2d7230 */ /* 0x100fe20000004100 */
[----:B------:R-:W-:Y:S01]  /*6cf0*/  F2FP.F16.E4M3.UNPACK_B R54, R79 ;  /* 0x0000004fff36723e */ /* 0x000fe200020006ff */
[----:B-1--4-:R-:W-:Y:S01]  /*6d00*/  LDTM.16dp32bit_t0_t15.x32 R4, tmem[UR4] ;  /* 0x00000004000479ee */ /* 0x012fe20008a80000 */
[----:B------:R-:W1:Y:S01]  /*6d10*/  LDTM.16dp32bit_t16_t31.x32 R4, tmem[UR4+0x20] ;  /* 0x00002004000479ee */ /* 0x000e620008aa0000 */
[----:B------:R-:W-:Y:S01]  /*6d20*/  ISETP.NE.AND P6, PT, R112, RZ, PT ;  /* 0x000000ff7000720c */ /* 0x000fe20003fc5270 */
[----:B------:R-:W-:Y:S01]  /*6d30*/  HADD2.F32 R46, -RZ, R46.H1_H1 ;  /* 0x3000002eff2e7230 */ /* 0x000fe20000004100 */
[----:B------:R-:W-:Y:S01]  /*6d40*/  IADD3 R125, PT, PT, R91, UR49, RZ ;  /* 0x000000315b7d7c10 */ /* 0x000fe2000fffe0ff */
[--C-:B------:R-:W-:Y:S01]  /*6d50*/  HADD2.F32 R49, -RZ, R50.reuse.H0_H0 ;  /* 0x20000032ff317230 */ /* 0x100fe20000004100 */
[----:B------:R-:W-:Y:S01]  /*6d60*/  SHF.L.U32 R124, R106, 0x4, RZ ;  /* 0x000000046a7c7819 */ /* 0x000fe200000006ff */
[----:B------:R-:W-:Y:S01]  /*6d70*/  HADD2.F32 R50, -RZ, R50.H1_H1 ;  /* 0x30000032ff327230 */ /* 0x000fe20000004100 */
[----:B---3--:R-:W-:Y:S01]  /*6d80*/  F2FP.F16.E4M3.UNPACK_B R58, R80 ;  /* 0x00000050ff3a723e */ /* 0x008fe200020006ff */
[--C-:B------:R-:W-:Y:S01]  /*6d90*/  HADD2.F32 R53, -RZ, R54.reuse.H0_H0 ;  /* 0x20000036ff357230 */ /* 0x100fe20000004100 */
[----:B------:R-:W-:Y:S01]  /*6da0*/  IADD3 R116, PT, PT, R125, R124, RZ ;  /* 0x0000007c7d747210 */ /* 0x000fe20007ffe0ff */
[----:B------:R-:W-:Y:S01]  /*6db0*/  HADD2.F32 R54, -RZ, R54.H1_H1 ;  /* 0x30000036ff367230 */ /* 0x000fe20000004100 */
[----:B------:R-:W-:Y:S01]  /*6dc0*/  F2FP.F16.E4M3.UNPACK_B R62, R81 ;  /* 0x00000051ff3e723e */ /* 0x000fe200020006ff */
[--C-:B------:R-:W-:Y:S01]  /*6dd0*/  HADD2.F32 R57, -RZ, R58.reuse.H0_H0 ;  /* 0x2000003aff397230 */ /* 0x100fe20000004100 */
[----:B------:R-:W-:Y:S01]  /*6de0*/  F2FP.F16.E4M3.UNPACK_B R66, R82 ;  /* 0x00000052ff42723e */ /* 0x000fe200020006ff */
[----:B------:R-:W-:Y:S01]  /*6df0*/  HADD2.F32 R58, -RZ, R58.H1_H1 ;  /* 0x3000003aff3a7230 */ /* 0x000fe20000004100 */
[----:B------:R-:W-:Y:S01]  /*6e00*/  F2FP.F16.E4M3.UNPACK_B R70, R83 ;  /* 0x00000053ff46723e */ /* 0x000fe200020006ff */
[--C-:B------:R-:W-:Y:S01]  /*6e10*/  HADD2.F32 R61, -RZ, R62.reuse.H0_H0 ;  /* 0x2000003eff3d7230 */ /* 0x100fe20000004100 */
[----:B------:R-:W-:Y:S01]  /*6e20*/  F2FP.F16.E4M3.UNPACK_B R56, R79.H1 ;  /* 0x0000004fff38723e */ /* 0x000fe200030006ff */
[----:B------:R-:W-:Y:S01]  /*6e30*/  HADD2.F32 R62, -RZ, R62.H1_H1 ;  /* 0x3000003eff3e7230 */ /* 0x000fe20000004100 */
[----:B------:R-:W-:Y:S01]  /*6e40*/  F2FP.F16.E4M3.UNPACK_B R60, R80.H1 ;  /* 0x00000050ff3c723e */ /* 0x000fe200030006ff */
[--C-:B------:R-:W-:Y:S01]  /*6e50*/  HADD2.F32 R65, -RZ, R66.reuse.H0_H0 ;  /* 0x20000042ff417230 */ /* 0x100fe20000004100 */
[----:B------:R-:W-:Y:S01]  /*6e60*/  F2FP.F16.E4M3.UNPACK_B R64, R81.H1 ;  /* 0x00000051ff40723e */ /* 0x000fe200030006ff */
[----:B------:R-:W-:Y:S01]  /*6e70*/  HADD2.F32 R66, -RZ, R66.H1_H1 ;  /* 0x30000042ff427230 */ /* 0x000fe20000004100 */
[----:B------:R-:W-:Y:S01]  /*6e80*/  F2FP.F16.E4M3.UNPACK_B R68, R82.H1 ;  /* 0x00000052ff44723e */ /* 0x000fe200030006ff */
[C---:B-1----:R-:W-:Y:S01]  /*6e90*/  FMUL R0, R38.reuse, R4 ;  /* 0x0000000426007220 */ /* 0x042fe20000400000 */
[C---:B------:R-:W-:Y:S01]  /*6ea0*/  FMUL R2, R38.reuse, R5 ;  /* 0x0000000526027220 */ /* 0x040fe20000400000 */
[C---:B------:R-:W-:Y:S01]  /*6eb0*/  FMUL R4, R38.reuse, R8 ;  /* 0x0000000826047220 */ /* 0x040fe20000400000 */
[C---:B------:R-:W-:Y:S01]  /*6ec0*/  FMUL R5, R38.reuse, R9 ;  /* 0x0000000926057220 */ /* 0x040fe20000400000 */
[C---:B------:R-:W-:Y:S01]  /*6ed0*/  FFMA R0, R41.reuse, R40, R0 ;  /* 0x0000002829007223 */ /* 0x040fe20000000000 */
[C---:B------:R-:W-:Y:S01]  /*6ee0*/  FFMA R2, R41.reuse, R43, R2 ;  /* 0x0000002b29027223 */ /* 0x040fe20000000002 */
[C---:B------:R-:W-:Y:S01]  /*6ef0*/  FMUL R8, R38.reuse, R12 ;  /* 0x0000000c26087220 */ /* 0x040fe20000400000 */
        /* <DEDUP_REMOVED lines=9> */
[--C-:B------:R-:W-:Y:S02]  /*6f90*/  HADD2.F32 R69, -RZ, R70.reuse.H0_H0 ;  /* 0x20000046ff457230 */ /* 0x100fe40000004100 */
[C---:B------:R-:W-:Y:S01]  /*6fa0*/  FMUL R28, R38.reuse, R32 ;  /* 0x00000020261c7220 */ /* 0x040fe20000400000 */
[----:B------:R-:W-:Y:S02]  /*6fb0*/  HADD2.F32 R70, -RZ, R70.H1_H1 ;  /* 0x30000046ff467230 */ /* 0x000fe40000004100 */
[C---:B------:R-:W-:Y:S01]  /*6fc0*/  FMUL R29, R38.reuse, R33 ;  /* 0x00000021261d7220 */ /* 0x040fe20000400000 */
[C---:B------:R-:W-:Y:S01]  /*6fd0*/  FMUL R3, R38.reuse, R6 ;  /* 0x0000000626037220 */ /* 0x040fe20000400000 */
[C---:B------:R-:W-:Y:S01]  /*6fe0*/  FMUL R7, R38.reuse, R7 ;  /* 0x0000000726077220 */ /* 0x040fe20000400000 */
[--C-:B------:R-:W-:Y:S02]  /*6ff0*/  HADD2.F32 R47, -RZ, R48.reuse.H0_H0 ;  /* 0x20000030ff2f7230 */ /* 0x100fe40000004100 */
[C---:B------:R-:W-:Y:S01]  /*7000*/  FMUL R6, R38.reuse, R10 ;  /* 0x0000000a26067220 */ /* 0x040fe20000400000 */
[C---:B------:R-:W-:Y:S01]  /*7010*/  FFMA R3, R41.reuse, R42, R3 ;  /* 0x0000002a29037223 */ /* 0x040fe20000000003 */
[----:B------:R-:W-:Y:S02]  /*7020*/  HADD2.F32 R48, -RZ, R48.H1_H1 ;  /* 0x30000030ff307230 */ /* 0x000fe40000004100 */
[C---:B------:R-:W-:Y:S01]  /*7030*/  FFMA R7, R41.reuse, R44, R7 ;  /* 0x0000002c29077223 */ /* 0x040fe20000000007 */
[C---:B------:R-:W-:Y:S01]  /*7040*/  FFMA R4, R41.reuse, R45, R4 ;  /* 0x0000002d29047223 */ /* 0x040fe20000000004 */
[C---:B------:R-:W-:Y:S01]  /*7050*/  FFMA R5, R41.reuse, R46, R5 ;  /* 0x0000002e29057223 */ /* 0x040fe20000000005 */
[----:B------:R-:W-:Y:S01]  /*7060*/  F2FP.F16.E4M3.UNPACK_B R72, R83.H1 ;  /* 0x00000053ff48723e */ /* 0x000fe200030006ff */
[----:B------:R-:W-:Y:S01]  /*7070*/  FFMA R6, R41, R47, R6 ;  /* 0x0000002f29067223 */ /* 0x000fe20000000006 */
[----:B------:R-:W-:Y:S01]  /*7080*/  F2FP.SATFINITE.E4M3.F32.PACK_AB_MERGE_C R113, R7, R3, RZ ;  /* 0x000000030771723e */ /* 0x000fe200048070ff */
[C---:B------:R-:W-:Y:S01]  /*7090*/  FMUL R11, R38.reuse, R11 ;  /* 0x0000000b260b7220 */ /* 0x040fe20000400000 */
[--C-:B------:R-:W-:Y:S02]  /*70a0*/  HADD2.F32 R51, -RZ, R52.reuse.H0_H0 ;  /* 0x20000034ff337230 */ /* 0x100fe40000004100 */
[----:B------:R-:W-:Y:S01]  /*70b0*/  FMUL R10, R38, R14 ;  /* 0x0000000e260a7220 */ /* 0x000fe20000400000 */
[----:B------:R-:W-:Y:S01]  /*70c0*/  HADD2.F32 R52, -RZ, R52.H1_H1 ;  /* 0x30000034ff347230 */ /* 0x000fe20000004100 */
[----:B------:R-:W-:Y:S01]  /*70d0*/  F2FP.SATFINITE.E4M3.F32.PACK_AB_MERGE_C R112, R2, R0, R113 ;  /* 0x000000000270723e */ /* 0x000fe20004807071 */
[C---:B------:R-:W-:Y:S01]  /*70e0*/  FFMA R11, R41.reuse, R48, R11 ;  /* 0x00000030290b7223 */ /* 0x040fe2000000000b */
[C---:B------:R-:W-:Y:S01]  /*70f0*/  FFMA R8, R41.reuse, R49, R8 ;  /* 0x0000003129087223 */ /* 0x040fe20000000008 */
[----:B------:R-:W-:Y:S01]  /*7100*/  FFMA R9, R41, R50, R9 ;  /* 0x0000003229097223 */ /* 0x000fe20000000009 */
[----:B------:R-:W-:Y:S01]  /*7110*/  ISETP.NE.AND P0, PT, R93, RZ, PT ;  /* 0x000000ff5d00720c */ /* 0x000fe20003f05270 */
[----:B------:R-:W-:Y:S01]  /*7120*/  FFMA R10, R41, R51, R10 ;  /* 0x00000033290a7223 */ /* 0x000fe2000000000a */
[----:B------:R-:W-:Y:S01]  /*7130*/  F2FP.SATFINITE.E4M3.F32.PACK_AB_MERGE_C R114, R11, R6, RZ ;  /* 0x000000060b72723e */ /* 0x000fe200048070ff */
[C---:B------:R-:W-:Y:S01]  /*7140*/  FMUL R15, R38.reuse, R15 ;  /* 0x0000000f260f7220 */ /* 0x040fe20000400000 */
[--C-:B------:R-:W-:Y:S02]  /*7150*/  HADD2.F32 R55, -RZ, R56.reuse.H0_H0 ;  /* 0x20000038ff377230 */ /* 0x100fe40000004100 */
[C---:B------:R-:W-:Y:S01]  /*7160*/  FMUL R14, R38.reuse, R18 ;  /* 0x00000012260e7220 */ /* 0x040fe20000400000 */
[----:B------:R-:W-:Y:S01]  /*7170*/  HADD2.F32 R56, -RZ, R56.H1_H1 ;  /* 0x30000038ff387230 */ /* 0x000fe20000004100 */
[----:B------:R-:W-:Y:S01]  /*7180*/  F2FP.SATFINITE.E4M3.F32.PACK_AB_MERGE_C R113, R5, R4, R114 ;  /* 0x000000040571723e */ /* 0x000fe20004807072 */
[C---:B------:R-:W-:Y:S01]  /*7190*/  FFMA R15, R41.reuse, R52, R15 ;  /* 0x00000034290f7223 */ /* 0x040fe2000000000f */
[C---:B------:R-:W-:Y:S01]  /*71a0*/  FFMA R12, R41.reuse, R53, R12 ;  /* 0x00000035290c7223 */ /* 0x040fe2000000000c */
[C---:B------:R-:W-:Y:S01]  /*71b0*/  FFMA R13, R41.reuse, R54, R13 ;  /* 0x00000036290d7223 */ /* 0x040fe2000000000d */
[C---:B------:R-:W-:Y:S01]  /*71c0*/  FMUL R19, R38.reuse, R19 ;  /* 0x0000001326137220 */ /* 0x040fe20000400000 */
[--C-:B------:R-:W-:Y:S02]  /*71d0*/  HADD2.F32 R59, -RZ, R60.reuse.H0_H0 ;  /* 0x2000003cff3b7230 */ /* 0x100fe40000004100 */
[C---:B------:R-:W-:Y:S01]  /*71e0*/  FFMA R14, R41.reuse, R55, R14 ;  /* 0x00000037290e7223 */ /* 0x040fe2000000000e */
[----:B------:R-:W-:Y:S02]  /*71f0*/  HADD2.F32 R60, -RZ, R60.H1_H1 ;  /* 0x3000003cff3c7230 */ /* 0x000fe40000004100 */
[C---:B------:R-:W-:Y:S01]  /*7200*/  FMUL R18, R38.reuse, R22 ;  /* 0x0000001626127220 */ /* 0x040fe20000400000 */
[C---:B------:R-:W-:Y:S01]  /*7210*/  FFMA R19, R41.reuse, R56, R19 ;  /* 0x0000003829137223 */ /* 0x040fe20000000013 */
[C---:B------:R-:W-:Y:S01]  /*7220*/  FMUL R23, R38.reuse, R23 ;  /* 0x0000001726177220 */ /* 0x040fe20000400000 */
[C---:B------:R-:W-:Y:S01]  /*7230*/  FFMA R16, R41.reuse, R57, R16 ;  /* 0x0000003929107223 */ /* 0x040fe20000000010 */
[C---:B------:R-:W-:Y:S01]  /*7240*/  FFMA R17, R41.reuse, R58, R17 ;  /* 0x0000003a29117223 */ /* 0x040fe20000000011 */
        /* <DEDUP_REMOVED lines=9> */
[----:B------:R-:W-:Y:S01]  /*72e0*/  FFMA R22, R41, R63, R22 ;  /* 0x0000003f29167223 */ /* 0x000fe20000000016 */
[----:B------:R-:W-:Y:S02]  /*72f0*/  HADD2.F32 R68, -RZ, R68.H1_H1 ;  /* 0x30000044ff447230 */ /* 0x000fe40000004100 */
[C---:B------:R-:W-:Y:S01]  /*7300*/  FMUL R26, R38.reuse, R30 ;  /* 0x0000001e261a7220 */ /* 0x040fe20000400000 */
[----:B------:R-:W-:Y:S01]  /*7310*/  F2FP.SATFINITE.E4M3.F32.PACK_AB_MERGE_C R115, R15, R10, RZ ;  /* 0x0000000a0f73723e */ /* 0x000fe200048070ff */
        /* <DEDUP_REMOVED lines=8> */
[----:B------:R-:W-:Y:S01]  /*73a0*/  F2FP.SATFINITE.E4M3.F32.PACK_AB_MERGE_C R114, R9, R8, R115 ;  /* 0x000000080972723e */ /* 0x000fe20004807073 */
[----:B------:R-:W-:Y:S01]  /*73b0*/  FFMA R31, R41, R68, R31 ;  /* 0x00000044291f7223 */ /* 0x000fe2000000001f */
[----:B------:R-:W-:Y:S01]  /*73c0*/  FMUL R35, R38, R35 ;  /* 0x0000002326237220 */ /* 0x000fe20000400000 */
[----:B------:R-:W-:Y:S01]  /*73d0*/  F2FP.SATFINITE.E4M3.F32.PACK_AB_MERGE_C R115, R19, R14, RZ ;  /* 0x0000000e1373723e */ /* 0x000fe200048070ff */
[C---:B------:R-:W-:Y:S01]  /*73e0*/  FFMA R28, R41.reuse, R69, R28 ;  /* 0x00000045291c7223 */ /* 0x040fe2000000001c */
[C---:B------:R-:W-:Y:S01]  /*73f0*/  FFMA R29, R41.reuse, R70, R29 ;  /* 0x00000046291d7223 */ /* 0x040fe2000000001d */
[C---:B------:R-:W-:Y:S01]  /*7400*/  FFMA R30, R41.reuse, R71, R30 ;  /* 0x00000047291e7223 */ /* 0x040fe2000000001e */
[----:B------:R-:W-:Y:S01]  /*7410*/  FFMA R35, R41, R72, R35 ;  /* 0x0000004829237223 */ /* 0x000fe20000000023 */
[----:B------:R-:W-:Y:S02]  /*7420*/  F2FP.SATFINITE.E4M3.F32.PACK_AB_MERGE_C R115, R13, R12, R115 ;  /* 0x0000000c0d73723e */ /* 0x000fe40004807073 */
[----:B------:R-:W-:Y:S02]  /*7430*/  F2FP.SATFINITE.E4M3.F32.PACK_AB_MERGE_C R120, R23, R18, RZ ;  /* 0x000000121778723e */ /* 0x000fe400048070ff */
[----:B------:R-:W-:Y:S01]  /*7440*/  F2FP.SATFINITE.E4M3.F32.PACK_AB_MERGE_C R121, R27, R22, RZ ;  /* 0x000000161b79723e */ /* 0x000fe200048070ff */
[----:B------:R1:W-:Y:S01]  /*7450*/  STS.128 [R91+UR49+0x2200], R112 ;  /* 0x002200705b007988 */ /* 0x0003e20008000c31 */
[----:B------:R-:W-:Y:S02]  /*7460*/  F2FP.SATFINITE.E4M3.F32.PACK_AB_MERGE_C R122, R31, R26, RZ ;  /* 0x0000001a1f7a723e */ /* 0x000fe400048070ff */
[----:B------:R-:W-:Y:S02]  /*7470*/  F2FP.SATFINITE.E4M3.F32.PACK_AB_MERGE_C R123, R35, R30, RZ ;  /* 0x0000001e237b723e */ /* 0x000fe400048070ff */
[----:B------:R-:W-:Y:S02]  /*7480*/  F2FP.SATFINITE.E4M3.F32.PACK_AB_MERGE_C R120, R17, R16, R120 ;  /* 0x000000101178723e */ /* 0x000fe40004807078 */
[----:B------:R-:W-:Y:S02]  /*7490*/  F2FP.SATFINITE.E4M3.F32.PACK_AB_MERGE_C R121, R21, R20, R121 ;  /* 0x000000141579723e */ /* 0x000fe40004807079 */
[----:B------:R-:W-:Y:S02]  /*74a0*/  F2FP.SATFINITE.E4M3.F32.PACK_AB_MERGE_C R122, R25, R24, R122 ;  /* 0x00000018197a723e */ /* 0x000fe4000480707a */
[----:B------:R-:W-:Y:S02]  /*74b0*/  F2FP.SATFINITE.E4M3.F32.PACK_AB_MERGE_C R123, R29, R28, R123 ;  /* 0x0000001c1d7b723e */ /* 0x000fe4000480707b */
[----:B------:R-:W-:Y:S02]  /*74c0*/  LEA R125, R88, UR49, 0x3 ;  /* 0x00000031587d7c11 */ /* 0x000fe4000f8e18ff */
[----:B------:R-:W-:Y:S01]  /*74d0*/  @P6 SHF.L.U32 R32, R87, 0x1f, RZ ;  /* 0x0000001f57206819 */ /* 0x000fe200000006ff */
[----:B------:R1:W-:Y:S01]  /*74e0*/  STS.128 [R116+0x2210], R120 ;  /* 0x0022107874007388 */ /* 0x0003e20000000c00 */
[----:B------:R-:W-:Y:S01]  /*74f0*/  @!PT LDS RZ, [RZ] ;  /* 0x00000000fffff984 */ /* 0x000fe20000000800 */
[----:B------:R-:W-:Y:S01]  /*7500*/  @!PT LDS RZ, [RZ] ;  /* 0x00000000fffff984 */ /* 0x000fe20000000800 */
[----:B------:R-:W-:Y:S01]  /*7510*/  @!PT LDS RZ, [RZ] ;  /* 0x00000000fffff984 */ /* 0x000fe20000000800 */
[----:B------:R-:W-:Y:S01]  /*7520*/  @!PT LDS RZ, [RZ] ;  /* 0x00000000fffff984 */ /* 0x000fe20000000800 */
[----:B------:R2:W-:Y:S07]  /*7530*/  MEMBAR.ALL.CTA ;  /* 0x0000000000007992 */ /* 0x0005ee0000008000 */
[----:B--2---:R-:W2:Y:S02]  /*7540*/  FENCE.VIEW.ASYNC.S ;  /* 0x00000000000073c6 */ /* 0x004ea40000000000 */
[----:B--2---:R-:W-:Y:S06]  /*7550*/  BAR.SYNC.DEFER_BLOCKING 0x1, 0x80 ;  /* 0x0042000000007b1d */ /* 0x004fec0000010000 */
[----:B------:R-:W-:Y:S05]  /*7560*/  @P0 BRA `(.L_x_102) ;  /* 0x0000000000340947 */ /* 0x000fea0003800000 */
[----:B------:R-:W2:Y:S01]  /*7570*/  LDCU.64 UR6, c[0x0][0x348] ;  /* 0x00006900ff0677ac */ /* 0x000ea20008000a00 */
[----:B------:R-:W-:Y:S02]  /*7580*/  R2UR UR42, R111 ;  /* 0x000000006f2a72ca */ /* 0x000fe400000e0000 */
[----:B------:R-:W-:Y:S01]  /*7590*/  R2UR UR43, R110 ;  /* 0x000000006e2b72ca */ /* 0x000fe200000e0000 */
[----:B------:R-:W-:Y:S01]  /*75a0*/  UIADD3 UR4, UPT, UPT, UR49, 0x2200, URZ ;  /* 0x0000220031047890 */ /* 0x000fe2000fffe0ff */
[----:B------:R-:W-:Y:S02]  /*75b0*/  R2UR UR44, R108 ;  /* 0x000000006c2c72ca */ /* 0x000fe400000e0000 */
[----:B------:R-:W-:Y:S03]  /*75c0*/  R2UR UR45, R109 ;  /* 0x000000006d2d72ca */ /* 0x000fe600000e0000 */
[----:B------:R-:W-:Y:S05]  /*75d0*/  IMAD.U32 R107, RZ, RZ, UR4 ;  /* 0x00000004ff6b7e24 */ /* 0x000fea000f8e00ff */
[----:B------:R-:W-:Y:S01]  /*75e0*/  R2UR UR40, R107 ;  /* 0x000000006b2872ca */ /* 0x000fe200000e0000 */
[----:B--2---:R-:W-:Y:S04]  /*75f0*/  UIADD3 UR4, UP0, UPT, UR6, 0x780, URZ ;  /* 0x0000078006047890 */ /* 0x004fe8000ff1e0ff */
[----:B------:R-:W-:Y:S09]  /*7600*/  UIADD3.X UR5, UPT, UPT, URZ, UR7, URZ, UP0, !UPT ;  /* 0x00000007ff057290 */ /* 0x000ff200087fe4ff */
[----:B------:R2:W-:Y:S01]  /*7610*/  UTMASTG.5D.IM2COL [UR40], [UR4] ;  /* 0x00000028040073b5 */ /* 0x0005e20008060000 */
[----:B------:R0:W-:Y:S01]  /*7620*/  UTMACMDFLUSH ;  /* 0x00000000000079b7 */ /* 0x0001e20000000000 */
[----:B--2---:R-:W-:Y:S04]  /*7630*/  DEPBAR.LE SB0, 0x1 ;  /* 0x000080400000791a */ /* 0x004fe80000000000 */
.L_x_102:
[----:B------:R-:W-:Y:S05]  /*7640*/  BSYNC.RECONVERGENT B0 ;  /* 0x0000000000007941 */ /* 0x000fea0003800200 */
.L_x_101:
[----:B------:R-:W-:Y:S06]  /*7650*/  BAR.SYNC.DEFER_BLOCKING 0x1, 0x80 ;  /* 0x0042000000007b1d */ /* 0x000fec0000010000 */
[----:B------:R-:W2:Y:S01]  /*7660*/  @P6 SYNCS.PHASECHK.TRANS64.TRYWAIT P0, [R125+URZ+0x110], R32 ;  /* 0x000110207d0065a7 */ /* 0x000ea200080011ff */
[----:B------:R-:W-:Y:S01]  /*7670*/  BSSY B1, `(.L_x_103) ;  /* 0x0000020000017945 */ /* 0x000fe20003800000 */
[----:B--2---:R-:W-:Y:S03]  /*7680*/  @P6 SEL R118, RZ, 0x1, !P0 ;  /* 0x00000001ff766807 */ /* 0x004fe60004000000 */
[----:B------:R-:W-:Y:S05]  /*7690*/  @!P6 BRA `(.L_x_104) ;  /* 0x000000000074e947 */ /* 0x000fea0003800000 */
[----:B------:R-:W-:Y:S01]  /*76a0*/  ISETP.NE.AND P1, PT, R119, RZ, PT ;  /* 0x000000ff7700720c */ /* 0x000fe20003f25270 */
[----:B------:R-:W2:Y:S01]  /*76b0*/  S2R R0, SR_CgaCtaId ;  /* 0x0000000000007919 */ /* 0x000ea20000008800 */
[----:B------:R-:W-:Y:S01]  /*76c0*/  ISETP.NE.AND P0, PT, R118, RZ, PT ;  /* 0x000000ff7600720c */ /* 0x000fe20003f05270 */
[----:B------:R-:W-:Y:S10]  /*76d0*/  BSSY B0, `(.L_x_105) ;  /* 0x0000008000007945 */ /* 0x000ff40003800000 */
[----:B------:R-:W-:Y:S05]  /*76e0*/  @P1 IMAD R2, R88, 0x1000, R91 ;  /* 0x0000100058021824 */ /* 0x000fea00078e025b */
[----:B------:R-:W-:Y:S05]  /*76f0*/  @P1 IADD3 R3, PT, PT, R2, UR49, RZ ;  /* 0x0000003102031c10 */ /* 0x000fea000fffe0ff */
[----:B------:R-:W-:Y:S01]  /*7700*/  @P1 IMAD.IADD R3, R3, 0x1, R124 ;  /* 0x0000000103031824 */ /* 0x000fe200078e027c */
[----:B------:R-:W-:Y:S06]  /*7710*/  @P0 BRA `(.L_x_106) ;  /* 0x00000000000c0947 */ /* 0x000fec0003800000 */
[----:B------:R-:W-:Y:S04]  /*7720*/  SHF.L.U32 R4, R87, 0x1f, RZ ;  /* 0x0000001f57047819 */ /* 0x000fe800000006ff */
[----:B------:R-:W3:Y:S02]  /*7730*/  SYNCS.PHASECHK.TRANS64.TRYWAIT P0, [R125+URZ+0x110], R4 ;  /* 0x000110047d0075a7 */ /* 0x000ee400080011ff */
[----:B---3--:R-:W-:Y:S05]  /*7740*/  @!P0 BRA `(.L_x_107) ;  /* 0x0000001800908947 */ /* 0x008fea0003800000 */
.L_x_106:
[----:B------:R-:W-:Y:S05]  /*7750*/  BSYNC B0 ;  /* 0x0000000000007941 */ /* 0x000fea0003800000 */
.L_x_105:
[----:B------:R-:W-:Y:S01]  /*7760*/  ISETP.NE.AND P0, PT, R119, RZ, PT ;  /* 0x000000ff7700720c */ /* 0x000fe20003f05270 */
[----:B---3--:R-:W-:Y:S02]  /*7770*/  VIADD R125, R125, 0x120 ;  /* 0x000001207d7d7836 */ /* 0x008fe40000000000 */
[----:B------:R-:W-:Y:S03]  /*7780*/  VIADD R88, R88, 0x1 ;  /* 0x0000000158587836 */ /* 0x000fe60000000000 */
[----:B--2---:R-:W-:Y:S07]  /*7790*/  PRMT R0, R0, 0x654, R125 ;  /* 0x0000065400007816 */ /* 0x004fee000000007d */
[----:B------:R2:W3:Y:S04]  /*77a0*/  @P0 LDS.128 R76, [R2+UR49+0x200] ;  /* 0x00020031024c0984 */ /* 0x0004e80008000c00 */
[----:B------:R2:W4:Y:S01]  /*77b0*/  @P0 LDS.128 R80, [R3+0x210] ;  /* 0x0002100003500984 */ /* 0x0005220000000c00 */
[C---:B------:R-:W-:Y:S01]  /*77c0*/  ISETP.NE.AND P0, PT, R88.reuse, 0x2, PT ;  /* 0x000000025800780c */ /* 0x040fe20003f05270 */
[----:B------:R-:W-:Y:S01]  /*77d0*/  @!PT LDS RZ, [RZ] ;  /* 0x00000000fffff984 */ /* 0x000fe20000000800 */
[----:B------:R-:W-:Y:S01]  /*77e0*/  @!PT LDS RZ, [RZ] ;  /* 0x00000000fffff984 */ /* 0x000fe20000000800 */
[----:B------:R-:W-:Y:S01]  /*77f0*/  @!PT LDS RZ, [RZ] ;  /* 0x00000000fffff984 */ /* 0x000fe20000000800 */
[----:B------:R-:W-:Y:S01]  /*7800*/  @!PT LDS RZ, [RZ] ;  /* 0x00000000fffff984 */ /* 0x000fe20000000800 */
[----:B------:R5:W-:Y:S06]  /*7810*/  MEMBAR.ALL.CTA ;  /* 0x0000000000007992 */ /* 0x000bec0000008000 */
[----:B-----5:R-:W5:Y:S01]  /*7820*/  FENCE.VIEW.ASYNC.S ;  /* 0x00000000000073c6 */ /* 0x020f620000000000 */
[----:B------:R-:W-:Y:S01]  /*7830*/  SEL R88, R88, RZ, P0 ;  /* 0x000000ff58587207 */ /* 0x000fe20000000000 */
[----:B-----5:R5:W-:Y:S02]  /*7840*/  SYNCS.ARRIVE.TRANS64.RED.A1T0 RZ, [R0+URZ], RZ ;  /* 0x000000ff00ff79a7 */ /* 0x020be400081004ff */
[----:B-----5:R-:W-:Y:S04]  /*7850*/  SEL R0, RZ, 0x1, P0 ;  /* 0x00000001ff007807 */ /* 0x020fe80000000000 */
[----:B--23--:R-:W-:Y:S02]  /*7860*/  LOP3.LUT R87, R87, R0, RZ, 0x3c, !PT ;  /* 0x0000000057577212 */ /* 0x00cfe400078e3cff */
.L_x_104:
[----:B------:R-:W-:Y:S05]  /*7870*/  BSYNC B1 ;  /* 0x0000000000017941 */ /* 0x000fea0003800000 */
.L_x_103:
[----:B------:R-:W-:Y:S05]  /*7880*/  VIADD R0, R39, 0x40 ;  /* 0x0000004027007836 */ /* 0x000fea0000000000 */
[----:B------:R-:W-:Y:S04]  /*7890*/  SHF.R.U32.HI R0, RZ, 0x15, R0 ;  /* 0x00000015ff007819 */ /* 0x000fe80000011600 */
[----:B------:R-:W-:Y:S11]  /*78a0*/  LOP3.LUT P0, RZ, R0, 0x3, R95, 0x48, !PT ;  /* 0x0000000300ff7812 */ /* 0x000ff6000780485f */
[----:B------:R-:W-:Y:S02]  /*78b0*/  @!UPT UIADD3 URZ, UPT, UPT, URZ, URZ, URZ ;  /* 0x000000fffffff290 */ /* 0x000fe4000fffe0ff */
[----:B------:R-:W-:Y:S05]  /*78c0*/  @!P0 BRA `(.L_x_108) ;  /* 0x0000000000408947 */ /* 0x000fea0003800000 */
[----:B------:R-:W2:Y:S01]  /*78d0*/  LDCU.64 UR8, c[0x4][0x70] ;  /* 0x01000e00ff0877ac */ /* 0x000ea20008000a00 */
[----:B------:R-:W-:Y:S01]  /*78e0*/  MOV R3, 0x0 ;  /* 0x0000000000037802 */ /* 0x000fe20000000f00 */
[----:B------:R-:W-:Y:S02]  /*78f0*/  HFMA2 R12, -RZ, RZ, 0, 5.9604644775390625e-08 ;  /* 0x00000001ff0c7431 */ /* 0x000fe400000001ff */
[----:B------:R-:W-:Y:S02]  /*7900*/  IMAD.MOV.U32 R8, RZ, RZ, 0x192 ;  /* 0x00000192ff087424 */ /* 0x000fe400078e00ff */
[----:B------:R-:W-:Y:S01]  /*7910*/  IMAD.MOV.U32 R13, RZ, RZ, RZ ;  /* 0x000000ffff0d7224 */ /* 0x000fe200078e00ff */
[----:B------:R-:W3:Y:S01]  /*7920*/  LDCU.64 UR6, c[0x4][0x78] ;  /* 0x01000f00ff0677ac */ /* 0x000ee20008000a00 */
[----:B------:R-:W1:Y:S01]  /*7930*/  LDC.64 R2, c[0x4][R3] ;  /* 0x0100000003027b82 */ /* 0x000e620000000a00 */
[----:B------:R-:W5:Y:S01]  /*7940*/  LDCU.64 UR4, c[0x4][0x10] ;  /* 0x01000200ff0477ac */ /* 0x000f620008000a00 */
[----:B--2---:R-:W-:Y:S01]  /*7950*/  MOV R5, UR9 ;  /* 0x0000000900057c02 */ /* 0x004fe20008000f00 */
[----:B------:R-:W-:Y:S01]  /*7960*/  IMAD.U32 R4, RZ, RZ, UR8 ;  /* 0x00000008ff047e24 */ /* 0x000fe2000f8e00ff */
[----:B---3--:R-:W-:Y:S01]  /*7970*/  MOV R7, UR7 ;  /* 0x0000000700077c02 */ /* 0x008fe20008000f00 */
[----:B------:R-:W-:Y:S01]  /*7980*/  IMAD.U32 R6, RZ, RZ, UR6 ;  /* 0x00000006ff067e24 */ /* 0x000fe2000f8e00ff */
[----:B-----5:R-:W-:Y:S01]  /*7990*/  MOV R11, UR5 ;  /* 0x00000005000b7c02 */ /* 0x020fe20008000f00 */
[----:B------:R-:W-:Y:S02]  /*79a0*/  IMAD.U32 R10, RZ, RZ, UR4 ;  /* 0x00000004ff0a7e24 */ /* 0x000fe4000f8e00ff */
[----:B------:R-:W-:Y:S07]  /*79b0*/  LEPC R20, `(.L_x_108) ;  /* 0x000000001014794e */ /* 0x000fee0000000000 */
[----:B-1--4-:R-:W-:Y:S05]  /*79c0*/  CALL.ABS.NOINC R2 ;  /* 0x0000000002007343 */ /* 0x012fea0003c00000 */
.L_x_108:
[----:B------:R-:W-:Y:S01]  /*79d0*/  ISETP.NE.AND P0, PT, R93, RZ, PT ;  /* 0x000000ff5d00720c */ /* 0x000fe20003f05270 */
[----:B------:R-:W-:Y:S05]  /*79e0*/  WARPSYNC.ALL ;  /* 0x0000000000007948 */ /* 0x000fea0003800000 */
[----:B------:R-:W-:Y:S01]  /*79f0*/  R2UR UR4, R39 ;  /* 0x00000000270472ca */ /* 0x000fe200000e0000 */
[----:B------:R-:W2:Y:S01]  /*7a00*/  S2UR UR6, SR_CgaCtaId ;  /* 0x00000000000679c3 */ /* 0x000ea20000008800 */
[-C--:B------:R-:W-:Y:S01]  /*7a10*/  F2FP.F16.E4M3.UNPACK_B R42, R76.reuse ;  /* 0x0000004cff2a723e */ /* 0x080fe200020006ff */
[----:B------:R-:W-:Y:S01]  /*7a20*/  BSSY.RECONVERGENT B0, `(.L_x_109) ;  /* 0x000009e000007945 */ /* 0x000fe20003800200 */
[----:B------:R-:W-:Y:S02]  /*7a30*/  F2FP.F16.E4M3.UNPACK_B R76, R76.H1 ;  /* 0x0000004cff4c723e */ /* 0x000fe400030006ff */
[-C--:B------:R-:W-:Y:S01]  /*7a40*/  F2FP.F16.E4M3.UNPACK_B R46, R77.reuse ;  /* 0x0000004dff2e723e */ /* 0x080fe200020006ff */
[--C-:B------:R-:W-:Y:S01]  /*7a50*/  HADD2.F32 R40, -RZ, R42.reuse.H0_H0 ;  /* 0x2000002aff287230 */ /* 0x100fe20000004100 */
[----:B------:R-:W-:Y:S01]  /*7a60*/  F2FP.F16.E4M3.UNPACK_B R77, R77.H1 ;  /* 0x0000004dff4d723e */ /* 0x000fe200030006ff */
[----:B------:R-:W-:Y:S01]  /*7a70*/  HADD2.F32 R42, -RZ, R42.H1_H1 ;  /* 0x3000002aff2a7230 */ /* 0x000fe20000004100 */
[-C--:B------:R-:W-:Y:S01]  /*7a80*/  F2FP.F16.E4M3.UNPACK_B R50, R78.reuse ;  /* 0x0000004eff32723e */ /* 0x080fe200020006ff */
[----:B------:R-:W-:Y:S01]  /*7a90*/  HADD2.F32 R43, -RZ, R76.H0_H0 ;  /* 0x2000004cff2b7230 */ /* 0x000fe20000004100 */
[----:B------:R-:W-:Y:S01]  /*7aa0*/  F2FP.F16.E4M3.UNPACK_B R78, R78.H1 ;  /* 0x0000004eff4e723e */ /* 0x000fe200030006ff */
[----:B------:R-:W-:Y:S01]  /*7ab0*/  LDTM.16dp32bit_t0_t15.x32 R4, tmem[UR4+0x40] ;  /* 0x00004004000479ee */ /* 0x000fe20008a80000 */
[----:B------:R-:W3:Y:S01]  /*7ac0*/  LDTM.16dp32bit_t16_t31.x32 R4, tmem[UR4+0x60] ;  /* 0x00006004000479ee */ /* 0x000ee20008aa0000 */
[----:B------:R-:W-:Y:S01]  /*7ad0*/  NOP ;  /* 0x0000000000007918 */ /* 0x000fe20000000000 */
[--C-:B------:R-:W-:Y:S01]  /*7ae0*/  HADD2.F32 R45, -RZ, R46.reuse.H0_H0 ;  /* 0x2000002eff2d7230 */ /* 0x100fe20000004100 */
[----:B------:R-:W-:Y:S01]  /*7af0*/  R2UR UR5, R117 ;  /* 0x00000000750572ca */ /* 0x000fe200000e0000 */
[----:B------:R-:W-:Y:S01]  /*7b00*/  HADD2.F32 R46, -RZ, R46.H1_H1 ;  /* 0x3000002eff2e7230 */ /* 0x000fe20000004100 */
[----:B------:R-:W-:Y:S01]  /*7b10*/  F2FP.F16.E4M3.UNPACK_B R54, R79 ;  /* 0x0000004fff36723e */ /* 0x000fe200020006ff */
[--C-:B------:R-:W-:Y:S01]  /*7b20*/  HADD2.F32 R49, -RZ, R50.reuse.H0_H0 ;  /* 0x20000032ff317230 */ /* 0x100fe20000004100 */
[----:B----4-:R-:W-:Y:S01]  /*7b30*/  F2FP.F16.E4M3.UNPACK_B R58, R80 ;  /* 0x00000050ff3a723e */ /* 0x010fe200020006ff */
        /* <DEDUP_REMOVED lines=8> */
[----:B------:R-:W-:Y:S01]  /*7bc0*/  UIADD3 UR4, UPT, UPT, UR5, 0x160, URZ ;  /* 0x0000016005047890 */ /* 0x000fe2000fffe0ff */
[----:B------:R-:W-:Y:S01]  /*7bd0*/  HADD2.F32 R59, -RZ, R58.H1_H1 ;  /* 0x3000003aff3b7230 */ /* 0x000fe20000004100 */
[----:B------:R-:W-:Y:S01]  /*7be0*/  F2FP.F16.E4M3.UNPACK_B R80, R80.H1 ;  /* 0x00000050ff50723e */ /* 0x000fe200030006ff */
[--C-:B------:R-:W-:Y:S01]  /*7bf0*/  HADD2.F32 R61, -RZ, R62.reuse.H0_H0 ;  /* 0x2000003eff3d7230 */ /* 0x100fe20000004100 */
[----:B------:R-:W-:Y:S01]  /*7c00*/  F2FP.F16.E4M3.UNPACK_B R81, R81.H1 ;  /* 0x00000051ff51723e */ /* 0x000fe200030006ff */
[----:B------:R-:W-:Y:S01]  /*7c10*/  HADD2.F32 R62, -RZ, R62.H1_H1 ;  /* 0x3000003eff3e7230 */ /* 0x000fe20000004100 */
[----:B------:R-:W-:Y:S01]  /*7c20*/  F2FP.F16.E4M3.UNPACK_B R82, R82.H1 ;  /* 0x00000052ff52723e */ /* 0x000fe200030006ff */
[--C-:B------:R-:W-:Y:S01]  /*7c30*/  HADD2.F32 R65, -RZ, R66.reuse.H0_H0 ;  /* 0x20000042ff417230 */ /* 0x100fe20000004100 */
[----:B--2---:R-:W-:Y:S01]  /*7c40*/  UPRMT UR4, UR6, 0x654, UR4 ;  /* 0x0000065406047896 */ /* 0x004fe20008000004 */
[C---:B---3--:R-:W-:Y:S01]  /*7c50*/  FMUL R4, R38.reuse, R4 ;  /* 0x0000000426047220 */ /* 0x048fe20000400000 */
[C---:B------:R-:W-:Y:S01]  /*7c60*/  FMUL R5, R38.reuse, R5 ;  /* 0x0000000526057220 */ /* 0x040fe20000400000 */
[C---:B------:R-:W-:Y:S01]  /*7c70*/  FMUL R8, R38.reuse, R8 ;  /* 0x0000000826087220 */ /* 0x040fe20000400000 */
[C---:B------:R-:W-:Y:S01]  /*7c80*/  FMUL R9, R38.reuse, R9 ;  /* 0x0000000926097220 */ /* 0x040fe20000400000 */
[C---:B------:R-:W-:Y:S01]  /*7c90*/  FFMA R4, R41.reuse, R40, R4 ;  /* 0x0000002829047223 */ /* 0x040fe20000000004 */
[C---:B------:R-:W-:Y:S01]  /*7ca0*/  FFMA R5, R41.reuse, R42, R5 ;  /* 0x0000002a29057223 */ /* 0x040fe20000000005 */
[C---:B------:R-:W-:Y:S01]  /*7cb0*/  FMUL R12, R38.reuse, R12 ;  /* 0x0000000c260c7220 */ /* 0x040fe20000400000 */
[C---:B------:R-:W-:Y:S01]  /*7cc0*/  FMUL R13, R38.reuse, R13 ;  /* 0x0000000d260d7220 */ /* 0x040fe20000400000 */
[----:B------:R-:W-:Y:S01]  /*7cd0*/  SYNCS.ARRIVE.TRANS64.RED.A1T0 RZ, [UR4], RZ ;  /* 0x000000ffffff79a7 */ /* 0x000fe20008100404 */
[C---:B------:R-:W-:Y:S01]  /*7ce0*/  FMUL R16, R38.reuse, R16 ;  /* 0x0000001026107220 */ /* 0x040fe20000400000 */
[C---:B------:R-:W-:Y:S01]  /*7cf0*/  FMUL R17, R38.reuse, R17 ;  /* 0x0000001126117220 */ /* 0x040fe20000400000 */
[C---:B------:R-:W-:Y:S01]  /*7d00*/  FMUL R0, R38.reuse, R20 ;  /* 0x0000001426007220 */ /* 0x040fe20000400000 */
[C---:B------:R-:W-:Y:S01]  /*7d10*/  FMUL R2, R38.reuse, R21 ;  /* 0x0000001526027220 */ /* 0x040fe20000400000 */
[C---:B------:R-:W-:Y:S01]  /*7d20*/  FMUL R20, R38.reuse, R24 ;  /* 0x0000001826147220 */ /* 0x040fe20000400000 */
[C---:B------:R-:W-:Y:S01]  /*7d30*/  FMUL R21, R38.reuse, R25 ;  /* 0x0000001926157220 */ /* 0x040fe20000400000 */
[----:B------:R-:W-:Y:S02]  /*7d40*/  HADD2.F32 R66, -RZ, R66.H1_H1 ;  /* 0x30000042ff427230 */ /* 0x000fe40000004100 */
        /* <DEDUP_REMOVED lines=15> */
[----:B------:R-:W-:Y:S01]  /*7e40*/  FFMA R10, R41, R47, R10 ;  /* 0x0000002f290a7223 */ /* 0x000fe2000000000a */
[----:B------:R-:W-:Y:S01]  /*7e50*/  HADD2.F32 R43, -RZ, R69.H0_H0 ;  /* 0x20000045ff2b7230 */ /* 0x000fe20000004100 */
[----:B-1----:R-:W-:Y:S01]  /*7e60*/  F2FP.SATFINITE.E4M3.F32.PACK_AB_MERGE_C R112, R7, R6, RZ ;  /* 0x000000060770723e */ /* 0x002fe200048070ff */
        /* <DEDUP_REMOVED lines=8> */
[----:B------:R-:W-:Y:S01]  /*7ef0*/  FFMA R14, R41, R51, R14 ;  /* 0x00000033290e7223 */ /* 0x000fe2000000000e */
[C---:B------:R-:W-:Y:S01]  /*7f00*/  FMUL R15, R38.reuse, R15 ;  /* 0x0000000f260f7220 */ /* 0x040fe20000400000 */
[----:B------:R-:W-:Y:S01]  /*7f10*/  F2FP.F16.E4M3.UNPACK_B R83, R83.H1 ;  /* 0x00000053ff53723e */ /* 0x000fe200030006ff */
[--C-:B------:R-:W-:Y:S01]  /*7f20*/  HADD2.F32 R55, -RZ, R79.reuse.H0_H0 ;  /* 0x2000004fff377230 */ /* 0x100fe20000004100 */
[----:B------:R-:W-:Y:S01]  /*7f30*/  F2FP.SATFINITE.E4M3.F32.PACK_AB_MERGE_C R113, R11, R10, RZ ;  /* 0x0000000a0b71723e */ /* 0x000fe200048070ff */
[C---:B------:R-:W-:Y:S01]  /*7f40*/  FFMA R15, R41.reuse, R52, R15 ;  /* 0x00000034290f7223 */ /* 0x040fe2000000000f */
[C---:B------:R-:W-:Y:S01]  /*7f50*/  FFMA R16, R41.reuse, R53, R16 ;  /* 0x0000003529107223 */ /* 0x040fe20000000010 */
[----:B------:R-:W-:Y:S01]  /*7f60*/  FFMA R17, R41, R54, R17 ;  /* 0x0000003629117223 */ /* 0x000fe20000000011 */
[----:B------:R-:W-:Y:S01]  /*7f70*/  F2FP.SATFINITE.E4M3.F32.PACK_AB_MERGE_C R113, R9, R8, R113 ;  /* 0x000000080971723e */ /* 0x000fe20004807071 */
[----:B------:R-:W-:Y:S01]  /*7f80*/  HADD2.F32 R56, -RZ, R79.H1_H1 ;  /* 0x3000004fff387230 */ /* 0x000fe20000004100 */
[----:B------:R-:W-:Y:S01]  /*7f90*/  F2FP.SATFINITE.E4M3.F32.PACK_AB_MERGE_C R114, R15, R14, RZ ;  /* 0x0000000e0f72723e */ /* 0x000fe200048070ff */
[C---:B------:R-:W-:Y:S01]  /*7fa0*/  FMUL R18, R38.reuse, R18 ;  /* 0x0000001226127220 */ /* 0x040fe20000400000 */
[C---:B------:R-:W-:Y:S01]  /*7fb0*/  FMUL R19, R38.reuse, R19 ;  /* 0x0000001326137220 */ /* 0x040fe20000400000 */
[--C-:B------:R-:W-:Y:S02]  /*7fc0*/  HADD2.F32 R58, -RZ, R80.reuse.H0_H0 ;  /* 0x20000050ff3a7230 */ /* 0x100fe40000004100 */
[C---:B------:R-:W-:Y:S01]  /*7fd0*/  FMUL R3, R38.reuse, R22 ;  /* 0x0000001626037220 */ /* 0x040fe20000400000 */
[C---:B------:R-:W-:Y:S01]  /*7fe0*/  FFMA R18, R41.reuse, R55, R18 ;  /* 0x0000003729127223 */ /* 0x040fe20000000012 */
[----:B------:R-:W-:Y:S02]  /*7ff0*/  HADD2.F32 R60, -RZ, R80.H1_H1 ;  /* 0x30000050ff3c7230 */ /* 0x000fe40000004100 */
        /* <DEDUP_REMOVED lines=42> */
[----:B------:R-:W-:Y:S03]  /*82a0*/  IADD3 R70, PT, PT, R36, 0x1, RZ ;  /* 0x0000000124467810 */ /* 0x000fe60007ffe0ff */
        /* <DEDUP_REMOVED lines=13> */
[----:B------:R-:W-:Y:S01]  /*8380*/  R2UR UR12, R108 ;  /* 0x000000006c0c72ca */ /* 0x000fe200000e0000 */
[----:B------:R-:W-:Y:S01]  /*8390*/  UIADD3 UR8, UPT, UPT, UR49, 0x3200, URZ ;  /* 0x0000320031087890 */ /* 0x000fe2000fffe0ff */
[----:B------:R-:W-:Y:S01]  /*83a0*/  R2UR UR13, R109 ;  /* 0x000000006d0d72ca */ /* 0x000fe200000e0000 */
[----:B--2---:R-:W-:Y:S04]  /*83b0*/  UIADD3 UR4, UP0, UPT, UR6, 0x780, URZ ;  /* 0x0000078006047890 */ /* 0x004fe8000ff1e0ff */
[----:B------:R-:W-:Y:S09]  /*83c0*/  UIADD3.X UR5, UPT, UPT, URZ, UR7, URZ, UP0, !UPT ;  /* 0x00000007ff057290 */ /* 0x000ff200087fe4ff */
[----:B------:R2:W-:Y:S01]  /*83d0*/  UTMASTG.5D.IM2COL [UR8], [UR4] ;  /* 0x00000008040073b5 */ /* 0x0005e20008060000 */
[----:B------:R0:W-:Y:S01]  /*83e0*/  UTMACMDFLUSH ;  /* 0x00000000000079b7 */ /* 0x0001e20000000000 */
[----:B--2---:R-:W-:Y:S04]  /*83f0*/  DEPBAR.LE SB0, 0x1 ;  /* 0x000080400000791a */ /* 0x004fe80000000000 */
.L_x_110:
[----:B------:R-:W-:Y:S05]  /*8400*/  BSYNC.RECONVERGENT B0 ;  /* 0x0000000000007941 */ /* 0x000fea0003800200 */
.L_x_109:
[----:B------:R-:W-:Y:S01]  /*8410*/  R2UR UR5, R73 ;  /* 0x00000000490572ca */ /* 0x000fe200000e0000 */
[----:B------:R-:W-:Y:S01]  /*8420*/  BAR.SYNC.DEFER_BLOCKING 0x1, 0x80 ;  /* 0x0042000000007b1d */ /* 0x000fe20000010000 */
[----:B------:R-:W-:Y:S01]  /*8430*/  R2UR UR4, R86 ;  /* 0x00000000560472ca */ /* 0x000fe200000e0000 */
[----:B------:R-:W-:Y:S01]  /*8440*/  UISETP.NE.AND UP0, UPT, UR52, URZ, UPT ;  /* 0x000000ff3400728c */ /* 0x000fe2000bf05270 */
[C---:B------:R-:W-:Y:S02]  /*8450*/  ISETP.NE.AND P0, PT, R70.reuse, 0x2, PT ;  /* 0x000000024600780c */ /* 0x040fe40003f05270 */
[----:B------:R-:W-:Y:S02]  /*8460*/  LOP3.LUT R89, R89, 0x1, RZ, 0x3c, !PT ;  /* 0x0000000159597812 */ /* 0x000fe400078e3cff */
[----:B------:R-:W-:Y:S02]  /*8470*/  SEL R3, RZ, 0x1, P0 ;  /* 0x00000001ff037807 */ /* 0x000fe40000000000 */
[----:B------:R-:W-:Y:S02]  /*8480*/  SEL R36, R70, RZ, P0 ;  /* 0x000000ff46247207 */ /* 0x000fe40000000000 */
[----:B------:R-:W-:Y:S01]  /*8490*/  LOP3.LUT R90, R90, R3, RZ, 0x3c, !PT ;  /* 0x000000035a5a7212 */ /* 0x000fe200078e3cff */
[----:B------:R-:W-:Y:S02]  /*84a0*/  UIADD3 UR24, UPT, UPT, UR36, UR5, URZ ;  /* 0x0000000524187290 */ /* 0x000fe4000fffe0ff */
[----:B------:R-:W-:Y:S01]  /*84b0*/  UIADD3 UR50, UPT, UPT, UR37, UR4, URZ ;  /* 0x0000000425327290 */ /* 0x000fe2000fffe0ff */
[----:B------:R-:W-:Y:S01]  /*84c0*/  UMOV UR51, UR61 ;  /* 0x0000003d00337c82 */ /* 0x000fe20008000000 */
[----:B------:R-:W-:Y:S10]  /*84d0*/  BRA.U UP0, `(.L_x_111) ;  /* 0xffffffd500147547 */ /* 0x000ff4000b83ffff */
[----:B------:R-:W-:Y:S05]  /*84e0*/  EXIT ;  /* 0x000000000000794d */ /* 0x000fea0003800000 */
.L_x_20:
[----:B------:R-:W-:Y:S07]  /*84f0*/  MOV R0, UR9 ;  /* 0x0000000900007c02 */ /* 0x000fee0008000f00 */
.L_x_112:
[----:B--2---:R2:W3:Y:S02]  /*8500*/  SYNCS.PHASECHK.TRANS64.TRYWAIT P0, [R0+URZ+0x88], R5 ;  /* 0x00008805000075a7 */ /* 0x0044e400080011ff */
[----:B---3--:R-:W-:Y:S05]  /*8510*/  @!P0 NANOSLEEP.SYNCS 0x989680 ;  /* 0x009896800000895d */ /* 0x008fea0003900000 */
[----:B------:R-:W3:Y:S02]  /*8520*/  @!P0 SYNCS.PHASECHK.TRANS64 P0, [R0+URZ+0x88], R5 ;  /* 0x00008805000085a7 */ /* 0x000ee400080010ff */
[----:B---3--:R-:W-:Y:S05]  /*8530*/  @!P0 BRA `(.L_x_112) ;  /* 0xfffffffc00f08947 */ /* 0x008fea000383ffff */
[----:B------:R-:W-:Y:S05]  /*8540*/  BRA `(.L_x_19) ;  /* 0xffffff94002c7947 */ /* 0x000fea000383ffff */
.L_x_26:
[----:B------:R-:W-:Y:S07]  /*8550*/  MOV R0, UR9 ;  /* 0x0000000900007c02 */ /* 0x000fee0008000f00 */
.L_x_113:
[----:B--2---:R2:W4:Y:S02]  /*8560*/  SYNCS.PHASECHK.TRANS64.TRYWAIT P0, [R0+URZ+0x88], R5 ;  /* 0x00008805000075a7 */ /* 0x00452400080011ff */
[----:B----4-:R-:W-:Y:S05]  /*8570*/  @!P0 NANOSLEEP.SYNCS 0x989680 ;  /* 0x009896800000895d */ /* 0x010fea0003900000 */
[----:B------:R-:W4:Y:S02]  /*8580*/  @!P0 SYNCS.PHASECHK.TRANS64 P0, [R0+URZ+0x88], R5 ;  /* 0x00008805000085a7 */ /* 0x000f2400080010ff */
[----:B----4-:R-:W-:Y:S05]  /*8590*/  @!P0 BRA `(.L_x_113) ;  /* 0xfffffffc00f08947 */ /* 0x010fea000383ffff */
[----:B------:R-:W-:Y:S05]  /*85a0*/  BRA `(.L_x_25) ;  /* 0xffffff9800bc7947 */ /* 0x000fea000383ffff */
.L_x_30:
[----:B------:R-:W-:-:S07]  /*85b0*/  MOV R0, UR30 ;  /* 0x0000001e00007c02 */ /* 0x000fce0008000f00 */
.L_x_114:
[----:B-1----:R1:W2:Y:S02]  /*85c0*/  SYNCS.PHASECHK.TRANS64.TRYWAIT P0, [R0+URZ+0x140], R3 ;  /* 0x00014003000075a7 */ /* 0x0022a400080011ff */
[----:B--2---:R-:W-:Y:S05]  /*85d0*/  @!P0 NANOSLEEP.SYNCS 0x989680 ;  /* 0x009896800000895d */ /* 0x004fea0003900000 */
[----:B------:R-:W2:Y:S02]  /*85e0*/  @!P0 SYNCS.PHASECHK.TRANS64 P0, [R0+URZ+0x140], R3 ;  /* 0x00014003000085a7 */ /* 0x000ea400080010ff */
[----:B--2---:R-:W-:Y:S05]  /*85f0*/  @!P0 BRA `(.L_x_114) ;  /* 0xfffffffc00f08947 */ /* 0x004fea000383ffff */
[----:B------:R-:W-:Y:S05]  /*8600*/  BRA `(.L_x_115) ;  /* 0xffffff9c008c7947 */ /* 0x000fea000383ffff */
.L_x_34:
[----:B------:R-:W-:-:S07]  /*8610*/  MOV R0, UR4 ;  /* 0x0000000400007c02 */ /* 0x000fce0008000f00 */
.L_x_116:
[----:B-1----:R1:W2:Y:S02]  /*8620*/  SYNCS.PHASECHK.TRANS64.TRYWAIT P0, [R0+URZ], R3 ;  /* 0x00000003000075a7 */ /* 0x0022a400080011ff */
[----:B--2---:R-:W-:Y:S05]  /*8630*/  @!P0 NANOSLEEP.SYNCS 0x989680 ;  /* 0x009896800000895d */ /* 0x004fea0003900000 */
[----:B------:R-:W2:Y:S02]  /*8640*/  @!P0 SYNCS.PHASECHK.TRANS64 P0, [R0+URZ], R3 ;  /* 0x00000003000085a7 */ /* 0x000ea400080010ff */
[----:B--2---:R-:W-:Y:S05]  /*8650*/  @!P0 BRA `(.L_x_116) ;  /* 0xfffffffc00f08947 */ /* 0x004fea000383ffff */
[----:B------:R-:W-:Y:S05]  /*8660*/  BRA `(.L_x_117) ;  /* 0xffffffa400247947 */ /* 0x000fea000383ffff */
.L_x_35:
[----:B------:R-:W-:-:S07]  /*8670*/  MOV R0, UR5 ;  /* 0x0000000500007c02 */ /* 0x000fce0008000f00 */
.L_x_118:
[----:B-1----:R1:W2:Y:S02]  /*8680*/  SYNCS.PHASECHK.TRANS64.TRYWAIT P0, [R0+URZ], R3 ;  /* 0x00000003000075a7 */ /* 0x0022a400080011ff */
[----:B--2---:R-:W-:Y:S05]  /*8690*/  @!P0 NANOSLEEP.SYNCS 0x989680 ;  /* 0x009896800000895d */ /* 0x004fea0003900000 */
[----:B------:R-:W2:Y:S02]  /*86a0*/  @!P0 SYNCS.PHASECHK.TRANS64 P0, [R0+URZ], R3 ;  /* 0x00000003000085a7 */ /* 0x000ea400080010ff */
[----:B--2---:R-:W-:Y:S05]  /*86b0*/  @!P0 BRA `(.L_x_118) ;  /* 0xfffffffc00f08947 */ /* 0x004fea000383ffff */
[----:B------:R-:W-:Y:S05]  /*86c0*/  BRA `(.L_x_119) ;  /* 0xffffffa400347947 */ /* 0x000fea000383ffff */
.L_x_36:
[----:B------:R-:W-:-:S07]  /*86d0*/  MOV R0, UR5 ;  /* 0x0000000500007c02 */ /* 0x000fce0008000f00 */
.L_x_120:
[----:B-1----:R1:W2:Y:S02]  /*86e0*/  SYNCS.PHASECHK.TRANS64.TRYWAIT P0, [R0+URZ], R3 ;  /* 0x00000003000075a7 */ /* 0x0022a400080011ff */
[----:B--2---:R-:W-:Y:S05]  /*86f0*/  @!P0 NANOSLEEP.SYNCS 0x989680 ;  /* 0x009896800000895d */ /* 0x004fea0003900000 */
[----:B------:R-:W2:Y:S02]  /*8700*/  @!P0 SYNCS.PHASECHK.TRANS64 P0, [R0+URZ], R3 ;  /* 0x00000003000085a7 */ /* 0x000ea400080010ff */
[----:B--2---:R-:W-:Y:S05]  /*8710*/  @!P0 BRA `(.L_x_120) ;  /* 0xfffffffc00f08947 */ /* 0x004fea000383ffff */
[----:B------:R-:W-:Y:S05]  /*8720*/  BRA `(.L_x_121) ;  /* 0xffffffa400447947 */ /* 0x000fea000383ffff */
.L_x_37:
[----:B------:R-:W-:-:S07]  /*8730*/  MOV R0, UR5 ;  /* 0x0000000500007c02 */ /* 0x000fce0008000f00 */
.L_x_122:
[----:B-1----:R1:W2:Y:S02]  /*8740*/  SYNCS.PHASECHK.TRANS64.TRYWAIT P0, [R0+URZ], R3 ;  /* 0x00000003000075a7 */ /* 0x0022a400080011ff */
[----:B--2---:R-:W-:Y:S05]  /*8750*/  @!P0 NANOSLEEP.SYNCS 0x989680 ;  /* 0x009896800000895d */ /* 0x004fea0003900000 */
[----:B------:R-:W2:Y:S02]  /*8760*/  @!P0 SYNCS.PHASECHK.TRANS64 P0, [R0+URZ], R3 ;  /* 0x00000003000085a7 */ /* 0x000ea400080010ff */
[----:B--2---:R-:W-:Y:S05]  /*8770*/  @!P0 BRA `(.L_x_122) ;  /* 0xfffffffc00f08947 */ /* 0x004fea000383ffff */
[----:B------:R-:W-:Y:S05]  /*8780*/  BRA `(.L_x_123) ;  /* 0xffffffa400547947 */ /* 0x000fea000383ffff */
.L_x_38:
[----:B------:R-:W-:-:S07]  /*8790*/  MOV R0, UR5 ;  /* 0x0000000500007c02 */ /* 0x000fce0008000f00 */
.L_x_124:
[----:B-1----:R1:W2:Y:S02]  /*87a0*/  SYNCS.PHASECHK.TRANS64.TRYWAIT P0, [R0+URZ], R3 ;  /* 0x00000003000075a7 */ /* 0x0022a400080011ff */
[----:B--2---:R-:W-:Y:S05]  /*87b0*/  @!P0 NANOSLEEP.SYNCS 0x989680 ;  /* 0x009896800000895d */ /* 0x004fea0003900000 */
[----:B------:R-:W2:Y:S02]  /*87c0*/  @!P0 SYNCS.PHASECHK.TRANS64 P0, [R0+URZ], R3 ;  /* 0x00000003000085a7 */ /* 0x000ea400080010ff */
[----:B--2---:R-:W-:Y:S05]  /*87d0*/  @!P0 BRA `(.L_x_124) ;  /* 0xfffffffc00f08947 */ /* 0x004fea000383ffff */
[----:B------:R-:W-:Y:S05]  /*87e0*/  BRA `(.L_x_125) ;  /* 0xffffffa400647947 */ /* 0x000fea000383ffff */
.L_x_39:
[----:B------:R-:W-:-:S07]  /*87f0*/  MOV R0, UR5 ;  /* 0x0000000500007c02 */ /* 0x000fce0008000f00 */
.L_x_126:
[----:B-1----:R1:W2:Y:S02]  /*8800*/  SYNCS.PHASECHK.TRANS64.TRYWAIT P0, [R0+URZ], R3 ;  /* 0x00000003000075a7 */ /* 0x0022a400080011ff */
[----:B--2---:R-:W-:Y:S05]  /*8810*/  @!P0 NANOSLEEP.SYNCS 0x989680 ;  /* 0x009896800000895d */ /* 0x004fea0003900000 */
[----:B------:R-:W2:Y:S02]  /*8820*/  @!P0 SYNCS.PHASECHK.TRANS64 P0, [R0+URZ], R3 ;  /* 0x00000003000085a7 */ /* 0x000ea400080010ff */
[----:B--2---:R-:W-:Y:S05]  /*8830*/  @!P0 BRA `(.L_x_126) ;  /* 0xfffffffc00f08947 */ /* 0x004fea000383ffff */
[----:B------:R-:W-:Y:S05]  /*8840*/  BRA `(.L_x_127) ;  /* 0xffffffa400747947 */ /* 0x000fea000383ffff */
.L_x_40:
[----:B------:R-:W-:-:S07]  /*8850*/  MOV R0, UR5 ;  /* 0x0000000500007c02 */ /* 0x000fce0008000f00 */
.L_x_128:
[----:B-1----:R1:W2:Y:S02]  /*8860*/  SYNCS.PHASECHK.TRANS64.TRYWAIT P0, [R0+URZ], R3 ;  /* 0x00000003000075a7 */ /* 0x0022a400080011ff */
[----:B--2---:R-:W-:Y:S05]  /*8870*/  @!P0 NANOSLEEP.SYNCS 0x989680 ;  /* 0x009896800000895d */ /* 0x004fea0003900000 */
[----:B------:R-:W2:Y:S02]  /*8880*/  @!P0 SYNCS.PHASECHK.TRANS64 P0, [R0+URZ], R3 ;  /* 0x00000003000085a7 */ /* 0x000ea400080010ff */
[----:B--2---:R-:W-:Y:S05]  /*8890*/  @!P0 BRA `(.L_x_128) ;  /* 0xfffffffc00f08947 */ /* 0x004fea000383ffff */
[----:B------:R-:W-:Y:S05]  /*88a0*/  BRA `(.L_x_129) ;  /* 0xffffffa400847947 */ /* 0x000fea000383ffff */
.L_x_41:
[----:B------:R-:W-:-:S07]  /*88b0*/  MOV R0, UR5 ;  /* 0x0000000500007c02 */ /* 0x000fce0008000f00 */
.L_x_130:
[----:B-1----:R1:W2:Y:S02]  /*88c0*/  SYNCS.PHASECHK.TRANS64.TRYWAIT P0, [R0+URZ], R3 ;  /* 0x00000003000075a7 */ /* 0x0022a400080011ff */
[----:B--2---:R-:W-:Y:S05]  /*88d0*/  @!P0 NANOSLEEP.SYNCS 0x989680 ;  /* 0x009896800000895d */ /* 0x004fea0003900000 */
[----:B------:R-:W2:Y:S02]  /*88e0*/  @!P0 SYNCS.PHASECHK.TRANS64 P0, [R0+URZ], R3 ;  /* 0x00000003000085a7 */ /* 0x000ea400080010ff */
[----:B--2---:R-:W-:Y:S05]  /*88f0*/  @!P0 BRA `(.L_x_130) ;  /* 0xfffffffc00f08947 */ /* 0x004fea000383ffff */
[----:B------:R-:W-:Y:S05]  /*8900*/  BRA `(.L_x_131) ;  /* 0xffffffa400947947 */ /* 0x000fea000383ffff */
.L_x_42:
[----:B------:R-:W-:-:S07]  /*8910*/  MOV R0, UR5 ;  /* 0x0000000500007c02 */ /* 0x000fce0008000f00 */
.L_x_132:
[----:B-1----:R1:W2:Y:S02]  /*8920*/  SYNCS.PHASECHK.TRANS64.TRYWAIT P0, [R0+URZ], R3 ;  /* 0x00000003000075a7 */ /* 0x0022a400080011ff */
[----:B--2---:R-:W-:Y:S05]  /*8930*/  @!P0 NANOSLEEP.SYNCS 0x989680 ;  /* 0x009896800000895d */ /* 0x004fea0003900000 */
[----:B------:R-:W2:Y:S02]  /*8940*/  @!P0 SYNCS.PHASECHK.TRANS64 P0, [R0+URZ], R3 ;  /* 0x00000003000085a7 */ /* 0x000ea400080010ff */
[----:B--2---:R-:W-:Y:S05]  /*8950*/  @!P0 BRA `(.L_x_132) ;  /* 0xfffffffc00f08947 */ /* 0x004fea000383ffff */
[----:B------:R-:W-:Y:S05]  /*8960*/  BRA `(.L_x_133) ;  /* 0xffffffa400a47947 */ /* 0x000fea000383ffff */
.L_x_43:
[----:B------:R-:W-:-:S07]  /*8970*/  MOV R0, UR5 ;  /* 0x0000000500007c02 */ /* 0x000fce0008000f00 */
.L_x_134:
[----:B-1----:R1:W2:Y:S02]  /*8980*/  SYNCS.PHASECHK.TRANS64.TRYWAIT P0, [R0+URZ], R3 ;  /* 0x00000003000075a7 */ /* 0x0022a400080011ff */
[----:B--2---:R-:W-:Y:S05]  /*8990*/  @!P0 NANOSLEEP.SYNCS 0x989680 ;  /* 0x009896800000895d */ /* 0x004fea0003900000 */
[----:B------:R-:W2:Y:S02]  /*89a0*/  @!P0 SYNCS.PHASECHK.TRANS64 P0, [R0+URZ], R3 ;  /* 0x00000003000085a7 */ /* 0x000ea400080010ff */
[----:B--2---:R-:W-:Y:S05]  /*89b0*/  @!P0 BRA `(.L_x_134) ;  /* 0xfffffffc00f08947 */ /* 0x004fea000383ffff */
[----:B------:R-:W-:Y:S05]  /*89c0*/  BRA `(.L_x_135) ;  /* 0xffffffa400b47947 */ /* 0x000fea000383ffff */
.L_x_44:
[----:B------:R-:W-:-:S07]  /*89d0*/  MOV R0, UR5 ;  /* 0x0000000500007c02 */ /* 0x000fce0008000f00 */
.L_x_136:
[----:B-1----:R1:W2:Y:S02]  /*89e0*/  SYNCS.PHASECHK.TRANS64.TRYWAIT P0, [R0+URZ], R3 ;  /* 0x00000003000075a7 */ /* 0x0022a400080011ff */
[----:B--2---:R-:W-:Y:S05]  /*89f0*/  @!P0 NANOSLEEP.SYNCS 0x989680 ;  /* 0x009896800000895d */ /* 0x004fea0003900000 */
[----:B------:R-:W2:Y:S02]  /*8a00*/  @!P0 SYNCS.PHASECHK.TRANS64 P0, [R0+URZ], R3 ;  /* 0x00000003000085a7 */ /* 0x000ea400080010ff */
[----:B--2---:R-:W-:Y:S05]  /*8a10*/  @!P0 BRA `(.L_x_136) ;  /* 0xfffffffc00f08947 */ /* 0x004fea000383ffff */
[----:B------:R-:W-:Y:S05]  /*8a20*/  BRA `(.L_x_137) ;  /* 0xffffffa400c47947 */ /* 0x000fea000383ffff */
.L_x_45:
[----:B------:R-:W-:-:S07]  /*8a30*/  MOV R0, UR5 ;  /* 0x0000000500007c02 */ /* 0x000fce0008000f00 */
.L_x_138:
[----:B-1----:R1:W2:Y:S02]  /*8a40*/  SYNCS.PHASECHK.TRANS64.TRYWAIT P0, [R0+URZ], R3 ;  /* 0x00000003000075a7 */ /* 0x0022a400080011ff */
[----:B--2---:R-:W-:Y:S05]  /*8a50*/  @!P0 NANOSLEEP.SYNCS 0x989680 ;  /* 0x009896800000895d */ /* 0x004fea0003900000 */
[----:B------:R-:W2:Y:S02]  /*8a60*/  @!P0 SYNCS.PHASECHK.TRANS64 P0, [R0+URZ], R3 ;  /* 0x00000003000085a7 */ /* 0x000ea400080010ff */
[----:B--2---:R-:W-:Y:S05]  /*8a70*/  @!P0 BRA `(.L_x_138) ;  /* 0xfffffffc00f08947 */ /* 0x004fea000383ffff */
[----:B------:R-:W-:Y:S05]  /*8a80*/  BRA `(.L_x_139) ;  /* 0xffffffa400d47947 */ /* 0x000fea000383ffff */
.L_x_46:
[----:B------:R-:W-:-:S07]  /*8a90*/  MOV R0, UR5 ;  /* 0x0000000500007c02 */ /* 0x000fce0008000f00 */
.L_x_140:
[----:B-1----:R1:W2:Y:S02]  /*8aa0*/  SYNCS.PHASECHK.TRANS64.TRYWAIT P0, [R0+URZ], R3 ;  /* 0x00000003000075a7 */ /* 0x0022a400080011ff */
[----:B--2---:R-:W-:Y:S05]  /*8ab0*/  @!P0 NANOSLEEP.SYNCS 0x989680 ;  /* 0x009896800000895d */ /* 0x004fea0003900000 */
[----:B------:R-:W2:Y:S02]  /*8ac0*/  @!P0 SYNCS.PHASECHK.TRANS64 P0, [R0+URZ], R3 ;  /* 0x00000003000085a7 */ /* 0x000ea400080010ff */
[----:B--2---:R-:W-:Y:S05]  /*8ad0*/  @!P0 BRA `(.L_x_140) ;  /* 0xfffffffc00f08947 */ /* 0x004fea000383ffff */
[----:B------:R-:W-:Y:S05]  /*8ae0*/  BRA `(.L_x_141) ;  /* 0xffffffa400e47947 */ /* 0x000fea000383ffff */
.L_x_47:
[----:B------:R-:W-:-:S07]  /*8af0*/  MOV R0, UR5 ;  /* 0x0000000500007c02 */ /* 0x000fce0008000f00 */
.L_x_142:
[----:B-1----:R1:W2:Y:S02]  /*8b00*/  SYNCS.PHASECHK.TRANS64.TRYWAIT P0, [R0+URZ], R3 ;  /* 0x00000003000075a7 */ /* 0x0022a400080011ff */
[----:B--2---:R-:W-:Y:S05]  /*8b10*/  @!P0 NANOSLEEP.SYNCS 0x989680 ;  /* 0x009896800000895d */ /* 0x004fea0003900000 */
[----:B------:R-:W2:Y:S02]  /*8b20*/  @!P0 SYNCS.PHASECHK.TRANS64 P0, [R0+URZ], R3 ;  /* 0x00000003000085a7 */ /* 0x000ea400080010ff */
[----:B--2---:R-:W-:Y:S05]  /*8b30*/  @!P0 BRA `(.L_x_142) ;  /* 0xfffffffc00f08947 */ /* 0x004fea000383ffff */
[----:B------:R-:W-:Y:S05]  /*8b40*/  BRA `(.L_x_143) ;  /* 0xffffffa400f47947 */ /* 0x000fea000383ffff */
.L_x_48:
[----:B------:R-:W-:-:S07]  /*8b50*/  MOV R0, UR5 ;  /* 0x0000000500007c02 */ /* 0x000fce0008000f00 */
.L_x_144:
[----:B-1----:R1:W2:Y:S02]  /*8b60*/  SYNCS.PHASECHK.TRANS64.TRYWAIT P0, [R0+URZ], R3 ;  /* 0x00000003000075a7 */ /* 0x0022a400080011ff */
[----:B--2---:R-:W-:Y:S05]  /*8b70*/  @!P0 NANOSLEEP.SYNCS 0x989680 ;  /* 0x009896800000895d */ /* 0x004fea0003900000 */
[----:B------:R-:W2:Y:S02]  /*8b80*/  @!P0 SYNCS.PHASECHK.TRANS64 P0, [R0+URZ], R3 ;  /* 0x00000003000085a7 */ /* 0x000ea400080010ff */
[----:B--2---:R-:W-:Y:S05]  /*8b90*/  @!P0 BRA `(.L_x_144) ;  /* 0xfffffffc00f08947 */ /* 0x004fea000383ffff */
[----:B------:R-:W-:Y:S05]  /*8ba0*/  BRA `(.L_x_145) ;  /* 0xffffffa800047947 */ /* 0x000fea000383ffff */
.L_x_49:
[----:B------:R-:W-:-:S07]  /*8bb0*/  MOV R0, UR5 ;  /* 0x0000000500007c02 */ /* 0x000fce0008000f00 */
.L_x_146:
[----:B-1----:R1:W2:Y:S02]  /*8bc0*/  SYNCS.PHASECHK.TRANS64.TRYWAIT P0, [R0+URZ], R3 ;  /* 0x00000003000075a7 */ /* 0x0022a400080011ff */
[----:B--2---:R-:W-:Y:S05]  /*8bd0*/  @!P0 NANOSLEEP.SYNCS 0x989680 ;  /* 0x009896800000895d */ /* 0x004fea0003900000 */
[----:B------:R-:W2:Y:S02]  /*8be0*/  @!P0 SYNCS.PHASECHK.TRANS64 P0, [R0+URZ], R3 ;  /* 0x00000003000085a7 */ /* 0x000ea400080010ff */
[----:B--2---:R-:W-:Y:S05]  /*8bf0*/  @!P0 BRA `(.L_x_146) ;  /* 0xfffffffc00f08947 */ /* 0x004fea000383ffff */
[----:B------:R-:W-:Y:S05]  /*8c00*/  BRA `(.L_x_147) ;  /* 0xffffffa800147947 */ /* 0x000fea000383ffff */
.L_x_52:
[----:B------:R-:W-:-:S07]  /*8c10*/  MOV R4, UR4 ;  /* 0x0000000400047c02 */ /* 0x000fce0008000f00 */
.L_x_148:
[----:B--2---:R2:W3:Y:S02]  /*8c20*/  SYNCS.PHASECHK.TRANS64.TRYWAIT P1, [R4+URZ+0x148], R7 ;  /* 0x00014807040075a7 */ /* 0x0044e400080211ff */
[----:B---3--:R-:W-:Y:S05]  /*8c30*/  @!P1 NANOSLEEP.SYNCS 0x989680 ;  /* 0x009896800000995d */ /* 0x008fea0003900000 */
[----:B------:R-:W3:Y:S02]  /*8c40*/  @!P1 SYNCS.PHASECHK.TRANS64 P1, [R4+URZ+0x148], R7 ;  /* 0x00014807040095a7 */ /* 0x000ee400080210ff */
[----:B---3--:R-:W-:Y:S05]  /*8c50*/  @!P1 BRA `(.L_x_148) ;  /* 0xfffffffc00f09947 */ /* 0x008fea000383ffff */
[----:B------:R-:W-:Y:S05]  /*8c60*/  BRA `(.L_x_149) ;  /* 0xffffffa800847947 */ /* 0x000fea000383ffff */
.L_x_53:
[----:B--2---:R-:W-:-:S07]  /*8c70*/  MOV R4, UR4 ;  /* 0x0000000400047c02 */ /* 0x004fce0008000f00 */
.L_x_150:
[----:B--2---:R2:W3:Y:S02]  /*8c80*/  SYNCS.PHASECHK.TRANS64.TRYWAIT P1, [R4+URZ+0x140], R5 ;  /* 0x00014005040075a7 */ /* 0x0044e400080211ff */
[----:B---3--:R-:W-:Y:S05]  /*8c90*/  @!P1 NANOSLEEP.SYNCS 0x989680 ;  /* 0x009896800000995d */ /* 0x008fea0003900000 */
[----:B------:R-:W3:Y:S02]  /*8ca0*/  @!P1 SYNCS.PHASECHK.TRANS64 P1, [R4+URZ+0x140], R5 ;  /* 0x00014005040095a7 */ /* 0x000ee400080210ff */
[----:B---3--:R-:W-:Y:S05]  /*8cb0*/  @!P1 BRA `(.L_x_150) ;  /* 0xfffffffc00f09947 */ /* 0x008fea000383ffff */
[----:B------:R-:W-:Y:S05]  /*8cc0*/  BRA `(.L_x_151) ;  /* 0xffffffa8008c7947 */ /* 0x000fea000383ffff */
.L_x_61:
[----:B------:R-:W-:-:S07]  /*8cd0*/  MOV R0, UR18 ;  /* 0x0000001200007c02 */ /* 0x000fce0008000f00 */
.L_x_152:
[----:B-1----:R1:W2:Y:S02]  /*8ce0*/  SYNCS.PHASECHK.TRANS64.TRYWAIT P0, [R0+URZ+0x140], R5 ;  /* 0x00014005000075a7 */ /* 0x0022a400080011ff */
[----:B--2---:R-:W-:Y:S05]  /*8cf0*/  @!P0 NANOSLEEP.SYNCS 0x989680 ;  /* 0x009896800000895d */ /* 0x004fea0003900000 */
[----:B------:R-:W2:Y:S02]  /*8d00*/  @!P0 SYNCS.PHASECHK.TRANS64 P0, [R0+URZ+0x140], R5 ;  /* 0x00014005000085a7 */ /* 0x000ea400080010ff */
[----:B--2---:R-:W-:Y:S05]  /*8d10*/  @!P0 BRA `(.L_x_152) ;  /* 0xfffffffc00f08947 */ /* 0x004fea000383ffff */
[----:B------:R-:W-:Y:S05]  /*8d20*/  BRA `(.L_x_153) ;  /* 0xffffffb000047947 */ /* 0x000fea000383ffff */
.L_x_62:
[----:B------:R-:W-:-:S07]  /*8d30*/  MOV R5, UR22 ;  /* 0x0000001600057c02 */ /* 0x000fce0008000f00 */
.L_x_154:
[----:B-1----:R1:W2:Y:S02]  /*8d40*/  SYNCS.PHASECHK.TRANS64.TRYWAIT P0, [R5+URZ+0x160], R0 ;  /* 0x00016000050075a7 */ /* 0x0022a400080011ff */
[----:B--2---:R-:W-:Y:S05]  /*8d50*/  @!P0 NANOSLEEP.SYNCS 0x989680 ;  /* 0x009896800000895d */ /* 0x004fea0003900000 */
[----:B------:R-:W2:Y:S02]  /*8d60*/  @!P0 SYNCS.PHASECHK.TRANS64 P0, [R5+URZ+0x160], R0 ;  /* 0x00016000050085a7 */ /* 0x000ea400080010ff */
[----:B--2---:R-:W-:Y:S05]  /*8d70*/  @!P0 BRA `(.L_x_154) ;  /* 0xfffffffc00f08947 */ /* 0x004fea000383ffff */
[----:B------:R-:W-:Y:S05]  /*8d80*/  BRA `(.L_x_155) ;  /* 0xffffffb000207947 */ /* 0x000fea000383ffff */
.L_x_65:
[----:B-1----:R-:W-:Y:S07]  /*8d90*/  MOV R0, UR16 ;  /* 0x0000001000007c02 */ /* 0x002fee0008000f00 */
.L_x_156:
[----:B-1----:R1:W2:Y:S02]  /*8da0*/  SYNCS.PHASECHK.TRANS64.TRYWAIT P0, [R0+URZ], R5 ;  /* 0x00000005000075a7 */ /* 0x0022a400080011ff */
[----:B--2---:R-:W-:Y:S05]  /*8db0*/  @!P0 NANOSLEEP.SYNCS 0x989680 ;  /* 0x009896800000895d */ /* 0x004fea0003900000 */
[----:B------:R-:W2:Y:S02]  /*8dc0*/  @!P0 SYNCS.PHASECHK.TRANS64 P0, [R0+URZ], R5 ;  /* 0x00000005000085a7 */ /* 0x000ea400080010ff */
[----:B--2---:R-:W-:Y:S05]  /*8dd0*/  @!P0 BRA `(.L_x_156) ;  /* 0xfffffffc00f08947 */ /* 0x004fea000383ffff */
[----:B------:R-:W-:Y:S05]  /*8de0*/  BRA `(.L_x_64) ;  /* 0xffffffb000447947 */ /* 0x000fea000383ffff */
.L_x_68:
[----:B------:R-:W-:-:S07]  /*8df0*/  MOV R0, UR4 ;  /* 0x0000000400007c02 */ /* 0x000fce0008000f00 */
.L_x_157:
[----:B-1----:R1:W3:Y:S02]  /*8e00*/  SYNCS.PHASECHK.TRANS64.TRYWAIT P0, [R0+URZ], R3 ;  /* 0x00000003000075a7 */ /* 0x0022e400080011ff */
[----:B---3--:R-:W-:Y:S05]  /*8e10*/  @!P0 NANOSLEEP.SYNCS 0x989680 ;  /* 0x009896800000895d */ /* 0x008fea0003900000 */
[----:B------:R-:W3:Y:S02]  /*8e20*/  @!P0 SYNCS.PHASECHK.TRANS64 P0, [R0+URZ], R3 ;  /* 0x00000003000085a7 */ /* 0x000ee400080010ff */
[----:B---3--:R-:W-:Y:S05]  /*8e30*/  @!P0 BRA `(.L_x_157) ;  /* 0xfffffffc00f08947 */ /* 0x008fea000383ffff */
[----:B------:R-:W-:Y:S05]  /*8e40*/  BRA `(.L_x_158) ;  /* 0xffffffb400107947 */ /* 0x000fea000383ffff */
.L_x_69:
[----:B------:R-:W-:-:S07]  /*8e50*/  MOV R0, UR4 ;  /* 0x0000000400007c02 */ /* 0x000fce0008000f00 */
.L_x_159:
[----:B-1----:R1:W2:Y:S02]  /*8e60*/  SYNCS.PHASECHK.TRANS64.TRYWAIT P0, [R0+URZ], R3 ;  /* 0x00000003000075a7 */ /* 0x0022a400080011ff */
[----:B--2---:R-:W-:Y:S05]  /*8e70*/  @!P0 NANOSLEEP.SYNCS 0x989680 ;  /* 0x009896800000895d */ /* 0x004fea0003900000 */
[----:B------:R-:W2:Y:S02]  /*8e80*/  @!P0 SYNCS.PHASECHK.TRANS64 P0, [R0+URZ], R3 ;  /* 0x00000003000085a7 */ /* 0x000ea400080010ff */
[----:B--2---:R-:W-:Y:S05]  /*8e90*/  @!P0 BRA `(.L_x_159) ;  /* 0xfffffffc00f08947 */ /* 0x004fea000383ffff */
[----:B------:R-:W-:Y:S05]  /*8ea0*/  BRA `(.L_x_160) ;  /* 0xffffffb4001c7947 */ /* 0x000fea000383ffff */
.L_x_74:
[----:B------:R-:W-:Y:S07]  /*8eb0*/  MOV R0, UR22 ;  /* 0x0000001600007c02 */ /* 0x000fee0008000f00 */
.L_x_161:
[----:B-1----:R1:W3:Y:S02]  /*8ec0*/  SYNCS.PHASECHK.TRANS64.TRYWAIT P0, [R0+URZ+0x140], R5 ;  /* 0x00014005000075a7 */ /* 0x0022e400080011ff */
[----:B---3--:R-:W-:Y:S05]  /*8ed0*/  @!P0 NANOSLEEP.SYNCS 0x989680 ;  /* 0x009896800000895d */ /* 0x008fea0003900000 */
[----:B------:R-:W3:Y:S02]  /*8ee0*/  @!P0 SYNCS.PHASECHK.TRANS64 P0, [R0+URZ+0x140], R5 ;  /* 0x00014005000085a7 */ /* 0x000ee400080010ff */
[----:B---3--:R-:W-:Y:S05]  /*8ef0*/  @!P0 BRA `(.L_x_161) ;  /* 0xfffffffc00f08947 */ /* 0x008fea000383ffff */
[----:B------:R-:W-:Y:S05]  /*8f00*/  BRA `(.L_x_162) ;  /* 0xffffffb800687947 */ /* 0x000fea000383ffff */
.L_x_77:
[----:B------:R-:W-:Y:S07]  /*8f10*/  MOV R0, UR22 ;  /* 0x0000001600007c02 */ /* 0x000fee0008000f00 */
.L_x_163:
[----:B-1----:R1:W3:Y:S02]  /*8f20*/  SYNCS.PHASECHK.TRANS64.TRYWAIT P2, [R0+URZ+0x138], R11 ;  /* 0x0001380b000075a7 */ /* 0x0022e400080411ff */
[----:B---3--:R-:W-:Y:S05]  /*8f30*/  @!P2 NANOSLEEP.SYNCS 0x989680 ;  /* 0x009896800000a95d */ /* 0x008fea0003900000 */
[----:B------:R-:W3:Y:S02]  /*8f40*/  @!P2 SYNCS.PHASECHK.TRANS64 P2, [R0+URZ+0x138], R11 ;  /* 0x0001380b0000a5a7 */ /* 0x000ee400080410ff */
[----:B---3--:R-:W-:Y:S05]  /*8f50*/  @!P2 BRA `(.L_x_163) ;  /* 0xfffffffc00f0a947 */ /* 0x008fea000383ffff */
[----:B------:R-:W-:Y:S05]  /*8f60*/  BRA `(.L_x_76) ;  /* 0xffffffbc00cc7947 */ /* 0x000fea000383ffff */
.L_x_80:
[----:B------:R-:W-:Y:S07]  /*8f70*/  MOV R2, UR22 ;  /* 0x0000001600027c02 */ /* 0x000fee0008000f00 */
.L_x_164:
[----:B-1----:R1:W3:Y:S02]  /*8f80*/  SYNCS.PHASECHK.TRANS64.TRYWAIT P1, [R2+URZ+0x120], R9 ;  /* 0x00012009020075a7 */ /* 0x0022e400080211ff */
[----:B---3--:R-:W-:Y:S05]  /*8f90*/  @!P1 NANOSLEEP.SYNCS 0x989680 ;  /* 0x009896800000995d */ /* 0x008fea0003900000 */
[----:B------:R-:W3:Y:S02]  /*8fa0*/  @!P1 SYNCS.PHASECHK.TRANS64 P1, [R2+URZ+0x120], R9 ;  /* 0x00012009020095a7 */ /* 0x000ee400080210ff */
[----:B---3--:R-:W-:Y:S05]  /*8fb0*/  @!P1 BRA `(.L_x_164) ;  /* 0xfffffffc00f09947 */ /* 0x008fea000383ffff */
[----:B------:R-:W-:Y:S05]  /*8fc0*/  BRA `(.L_x_165) ;  /* 0xffffffc000807947 */ /* 0x000fea000383ffff */
.L_x_81:
[----:B------:R-:W-:Y:S07]  /*8fd0*/  MOV R0, UR22 ;  /* 0x0000001600007c02 */ /* 0x000fee0008000f00 */
.L_x_166:
[----:B-1----:R1:W3:Y:S02]  /*8fe0*/  SYNCS.PHASECHK.TRANS64.TRYWAIT P0, [R0+URZ+0x128], R9 ;  /* 0x00012809000075a7 */ /* 0x0022e400080011ff */
[----:B---3--:R-:W-:Y:S05]  /*8ff0*/  @!P0 NANOSLEEP.SYNCS 0x989680 ;  /* 0x009896800000895d */ /* 0x008fea0003900000 */
[----:B------:R-:W3:Y:S02]  /*9000*/  @!P0 SYNCS.PHASECHK.TRANS64 P0, [R0+URZ+0x128], R9 ;  /* 0x00012809000085a7 */ /* 0x000ee400080010ff */
[----:B---3--:R-:W-:Y:S05]  /*9010*/  @!P0 BRA `(.L_x_166) ;  /* 0xfffffffc00f08947 */ /* 0x008fea000383ffff */
[----:B------:R-:W-:Y:S05]  /*9020*/  BRA `(.L_x_167) ;  /* 0xffffffc000c87947 */ /* 0x000fea000383ffff */
.L_x_83:
[----:B------:R-:W-:-:S07]  /*9030*/  MOV R0, UR22 ;  /* 0x0000001600007c02 */ /* 0x000fce0008000f00 */
.L_x_168:
[----:B-1----:R1:W3:Y:S02]  /*9040*/  SYNCS.PHASECHK.TRANS64.TRYWAIT P0, [R0+URZ+0x120], R3 ;  /* 0x00012003000075a7 */ /* 0x0022e400080011ff */
[----:B---3--:R-:W-:Y:S05]  /*9050*/  @!P0 NANOSLEEP.SYNCS 0x989680 ;  /* 0x009896800000895d */ /* 0x008fea0003900000 */
[----:B------:R-:W3:Y:S02]  /*9060*/  @!P0 SYNCS.PHASECHK.TRANS64 P0, [R0+URZ+0x120], R3 ;  /* 0x00012003000085a7 */ /* 0x000ee400080010ff */
[----:B---3--:R-:W-:Y:S05]  /*9070*/  @!P0 BRA `(.L_x_168) ;  /* 0xfffffffc00f08947 */ /* 0x008fea000383ffff */
[----:B------:R-:W-:Y:S05]  /*9080*/  BRA `(.L_x_169) ;  /* 0xffffffc4002c7947 */ /* 0x000fea000383ffff */
.L_x_85:
[----:B------:R-:W-:Y:S07]  /*9090*/  MOV R0, UR49 ;  /* 0x0000003100007c02 */ /* 0x000fee0008000f00 */
.L_x_170:
[----:B-1----:R1:W2:Y:S02]  /*90a0*/  SYNCS.PHASECHK.TRANS64.TRYWAIT P0, [R0+URZ+0x140], R3 ;  /* 0x00014003000075a7 */ /* 0x0022a400080011ff */
[----:B--2---:R-:W-:Y:S05]  /*90b0*/  @!P0 NANOSLEEP.SYNCS 0x989680 ;  /* 0x009896800000895d */ /* 0x004fea0003900000 */
[----:B------:R-:W2:Y:S02]  /*90c0*/  @!P0 SYNCS.PHASECHK.TRANS64 P0, [R0+URZ+0x140], R3 ;  /* 0x00014003000085a7 */ /* 0x000ea400080010ff */
[----:B--2---:R-:W-:Y:S05]  /*90d0*/  @!P0 BRA `(.L_x_170) ;  /* 0xfffffffc00f08947 */ /* 0x004fea000383ffff */
[----:B------:R-:W-:Y:S05]  /*90e0*/  BRA `(.L_x_171) ;  /* 0xffffffc8001c7947 */ /* 0x000fea000383ffff */
.L_x_96:
[----:B--2---:R2:W3:Y:S02]  /*90f0*/  SYNCS.PHASECHK.TRANS64.TRYWAIT P1, [R0+URZ+0x110], R3 ;  /* 0x00011003000075a7 */ /* 0x0044e400080211ff */
[----:B---3--:R-:W-:Y:S05]  /*9100*/  @!P1 NANOSLEEP.SYNCS 0x989680 ;  /* 0x009896800000995d */ /* 0x008fea0003900000 */
[----:B------:R-:W3:Y:S02]  /*9110*/  @!P1 SYNCS.PHASECHK.TRANS64 P1, [R0+URZ+0x110], R3 ;  /* 0x00011003000095a7 */ /* 0x000ee400080210ff */
[----:B---3--:R-:W-:Y:S05]  /*9120*/  @!P1 BRA `(.L_x_96) ;  /* 0xfffffffc00f09947 */ /* 0x008fea000383ffff */
[----:B------:R-:W-:Y:S05]  /*9130*/  BRA `(.L_x_95) ;  /* 0xffffffd800047947 */ /* 0x000fea000383ffff */
.L_x_98:
[----:B----4-:R4:W1:Y:S02]  /*9140*/  SYNCS.PHASECHK.TRANS64.TRYWAIT P0, [R117+URZ+0x150], R4 ;  /* 0x00015004750075a7 */ /* 0x01086400080011ff */
[----:B-1----:R-:W-:Y:S05]  /*9150*/  @!P0 NANOSLEEP.SYNCS 0x989680 ;  /* 0x009896800000895d */ /* 0x002fea0003900000 */
[----:B------:R-:W1:Y:S02]  /*9160*/  @!P0 SYNCS.PHASECHK.TRANS64 P0, [R117+URZ+0x150], R4 ;  /* 0x00015004750085a7 */ /* 0x000e6400080010ff */
[----:B-1----:R-:W-:Y:S05]  /*9170*/  @!P0 BRA `(.L_x_98) ;  /* 0xfffffffc00f08947 */ /* 0x002fea000383ffff */
[----:B------:R-:W-:Y:S05]  /*9180*/  BRA `(.L_x_97) ;  /* 0xffffffd800547947 */ /* 0x000fea000383ffff */
.L_x_107:
[----:B---3--:R3:W4:Y:S02]  /*9190*/  SYNCS.PHASECHK.TRANS64.TRYWAIT P0, [R125+URZ+0x110], R4 ;  /* 0x000110047d0075a7 */ /* 0x00872400080011ff */
[----:B----4-:R-:W-:Y:S05]  /*91a0*/  @!P0 NANOSLEEP.SYNCS 0x989680 ;  /* 0x009896800000895d */ /* 0x010fea0003900000 */
[----:B------:R-:W4:Y:S02]  /*91b0*/  @!P0 SYNCS.PHASECHK.TRANS64 P0, [R125+URZ+0x110], R4 ;  /* 0x000110047d0085a7 */ /* 0x000f2400080010ff */
[----:B----4-:R-:W-:Y:S05]  /*91c0*/  @!P0 BRA `(.L_x_107) ;  /* 0xfffffffc00f08947 */ /* 0x010fea000383ffff */
[----:B------:R-:W-:Y:S05]  /*91d0*/  BRA `(.L_x_106) ;  /* 0xffffffe4005c7947 */ /* 0x000fea000383ffff */
        .weak           $__internal_0_$__cuda_sm10x_tcgen05_guardrail_trap_col_being_dealloced_not_returned_by_alloc
        .type           $__internal_0_$__cuda_sm10x_tcgen05_guardrail_trap_col_being_dealloced_not_returned_by_alloc,@function
        .size           $__internal_0_$__cuda_sm10x_tcgen05_guardrail_trap_col_being_dealloced_not_returned_by_alloc,($__internal_1_$__cuda_sm10x_tcgen05_guardrail_trap_phase_invalid_during_alloc - $__internal_0_$__cuda_sm10x_tcgen05_guardrail_trap_col_being_dealloced_not_returned_by_alloc)
$__internal_0_$__cuda_sm10x_tcgen05_guardrail_trap_col_being_dealloced_not_returned_by_alloc:
[----:B------:R-:W-:Y:S05]  /*91e0*/  BPT.TRAP 0x1 ;  /* 0x000000040000795c */ /* 0x000fea0000300000 */
[----:B------:R-:W-:-:S04]  /*91f0*/  HFMA2 R3, -RZ, RZ, 0, 0 ;  /* 0x00000000ff037431 */ /* 0x000fc800000001ff */
[----:B------:R-:W-:Y:S05]  /*9200*/  RET.REL.NODEC R2 `(_ZN7cutlass13device_kernelINS_4conv6kernel13ConvUniversalINS1_16ConvProblemShapeILNS1_8OperatorE1ELi3EEENS1_10collective14CollectiveConvINS1_47MainloopSm100TmaUmmaWarpSpecializedImplicitGemmILS5_1ELi17ELi3ELi1ELi2EN4cute5tupleIJNSA_1CILi1EEESD_SD_EEEEENSB_IJNSC_ILi64EEENSC_ILi128EEENSB_IJSG_EEEEEENS_12float_e4m3_tESK_NSA_8TiledMMAINSA_8MMA_AtomIJNSA_10MMA_TraitsINSA_19SM100_MMA_F8F6F4_SSEJSK_SK_fSG_SH_NSA_17integral_constantINSA_4UMMA5MajorELSR_0EEENSP_ISR_LSR_1EEENSP_INSQ_7ScaleInELSU_0EEESV_EEEEEENSA_6LayoutISE_NSB_IJNSC_ILi0EEESZ_SZ_EEEEENSB_IJNSA_10UnderscoreES12_S12_EEEEENS7_6detail27Sm100ImplicitGemmTileTraitsINSA_20SM90_TMA_LOAD_IM2COLENSA_14ComposedLayoutINSA_7SwizzleILi2ELi4ELi3EEENSA_18smem_ptr_flag_bitsILi8EEENSY_INSB_IJNSC_ILi8EEESG_EEENSB_IJSG_SD_EEEEEEEvEENS16_INSA_13SM90_TMA_LOADENS18_INS19_ILi3ELi4ELi3EEES1C_NSY_INSB_IJSH_S1D_EEENSB_IJSD_SH_EEEEEEEvEEEENS_8epilogue10collective18CollectiveEpilogueINS1R_23Sm100TmaWarpSpecializedILi2ELi2ELi32ELb0ELb0EEEJSJ_NSB_IJNSY_ISG_SD_EES1W_EEESK_NSB_IJNSB_IJllllEEESD_SZ_EEESK_S1Z_NS1R_6fusion15FusionCallbacksIS1V_NS20_17LinearCombinationISK_fSK_fLNS_15FloatRoundStyleE2EEESJ_S1X_JEEENSA_5SM1004TMEM4LOAD26SM100_TMEM_LOAD_16dp32b32xES17_S1H_NSA_39AutoVectorizingCopyWithAssumedAlignmentILi128EEENSA_21SM90_TMA_STORE_IM2COLES1H_S2B_S2B_EEEvvEEEEvNT_6ParamsE) ;  /* 0xffffff6c027c7950 */ /* 0x000fea0003c3ffff */
        .weak           $__internal_1_$__cuda_sm10x_tcgen05_guardrail_trap_phase_invalid_during_alloc
        .type           $__internal_1_$__cuda_sm10x_tcgen05_guardrail_trap_phase_invalid_during_alloc,@function
        .size           $__internal_1_$__cuda_sm10x_tcgen05_guardrail_trap_phase_invalid_during_alloc,($__internal_2_$__cuda_sm10x_tcgen05_guardrail_trap_unallocated_columns_being_dealloced - $__internal_1_$__cuda_sm10x_tcgen05_guardrail_trap_phase_invalid_during_alloc)
$__internal_1_$__cuda_sm10x_tcgen05_guardrail_trap_phase_invalid_during_alloc:
[----:B------:R-:W-:Y:S05]  /*9210*/  BPT.TRAP 0x1 ;  /* 0x000000040000795c */ /* 0x000fea0000300000 */
[----:B------:R-:W-:-:S04]  /*9220*/  MOV R3, 0x0 ;  /* 0x0000000000037802 */ /* 0x000fc80000000f00 */
[----:B------:R-:W-:Y:S05]  /*9230*/  RET.REL.NODEC R2 `(_ZN7cutlass13device_kernelINS_4conv6kernel13ConvUniversalINS1_16ConvProblemShapeILNS1_8OperatorE1ELi3EEENS1_10collective14CollectiveConvINS1_47MainloopSm100TmaUmmaWarpSpecializedImplicitGemmILS5_1ELi17ELi3ELi1ELi2EN4cute5tupleIJNSA_1CILi1EEESD_SD_EEEEENSB_IJNSC_ILi64EEENSC_ILi128EEENSB_IJSG_EEEEEENS_12float_e4m3_tESK_NSA_8TiledMMAINSA_8MMA_AtomIJNSA_10MMA_TraitsINSA_19SM100_MMA_F8F6F4_SSEJSK_SK_fSG_SH_NSA_17integral_constantINSA_4UMMA5MajorELSR_0EEENSP_ISR_LSR_1EEENSP_INSQ_7ScaleInELSU_0EEESV_EEEEEENSA_6LayoutISE_NSB_IJNSC_ILi0EEESZ_SZ_EEEEENSB_IJNSA_10UnderscoreES12_S12_EEEEENS7_6detail27Sm100ImplicitGemmTileTraitsINSA_20SM90_TMA_LOAD_IM2COLENSA_14ComposedLayoutINSA_7SwizzleILi2ELi4ELi3EEENSA_18smem_ptr_flag_bitsILi8EEENSY_INSB_IJNSC_ILi8EEESG_EEENSB_IJSG_SD_EEEEEEEvEENS16_INSA_13SM90_TMA_LOADENS18_INS19_ILi3ELi4ELi3EEES1C_NSY_INSB_IJSH_S1D_EEENSB_IJSD_SH_EEEEEEEvEEEENS_8epilogue10collective18CollectiveEpilogueINS1R_23Sm100TmaWarpSpecializedILi2ELi2ELi32ELb0ELb0EEEJSJ_NSB_IJNSY_ISG_SD_EES1W_EEESK_NSB_IJNSB_IJllllEEESD_SZ_EEESK_S1Z_NS1R_6fusion15FusionCallbacksIS1V_NS20_17LinearCombinationISK_fSK_fLNS_15FloatRoundStyleE2EEESJ_S1X_JEEENSA_5SM1004TMEM4LOAD26SM100_TMEM_LOAD_16dp32b32xES17_S1H_NSA_39AutoVectorizingCopyWithAssumedAlignmentILi128EEENSA_21SM90_TMA_STORE_IM2COLES1H_S2B_S2B_EEEvvEEEEvNT_6ParamsE) ;  /* 0xffffff6c02707950 */ /* 0x000fea0003c3ffff */
        .weak           $__internal_2_$__cuda_sm10x_tcgen05_guardrail_trap_unallocated_columns_being_dealloced
        .type           $__internal_2_$__cuda_sm10x_tcgen05_guardrail_trap_unallocated_columns_being_dealloced,@function
        .size           $__internal_2_$__cuda_sm10x_tcgen05_guardrail_trap_unallocated_columns_being_dealloced,(.L_x_173 - $__internal_2_$__cuda_sm10x_tcgen05_guardrail_trap_unallocated_columns_being_dealloced)
$__internal_2_$__cuda_sm10x_tcgen05_guardrail_trap_unallocated_columns_being_dealloced:
[----:B------:R-:W-:Y:S05]  /*9240*/  BPT.TRAP 0x1 ;  /* 0x000000040000795c */ /* 0x000fea0000300000 */
[----:B------:R-:W-:-:S04]  /*9250*/  HFMA2 R3, -RZ, RZ, 0, 0 ;  /* 0x00000000ff037431 */ /* 0x000fc800000001ff */
[----:B------:R-:W-:Y:S05]  /*9260*/  RET.REL.NODEC R2 `(_ZN7cutlass13device_kernelINS_4conv6kernel13ConvUniversalINS1_16ConvProblemShapeILNS1_8OperatorE1ELi3EEENS1_10collective14CollectiveConvINS1_47MainloopSm100TmaUmmaWarpSpecializedImplicitGemmILS5_1ELi17ELi3ELi1ELi2EN4cute5tupleIJNSA_1CILi1EEESD_SD_EEEEENSB_IJNSC_ILi64EEENSC_ILi128EEENSB_IJSG_EEEEEENS_12float_e4m3_tESK_NSA_8TiledMMAINSA_8MMA_AtomIJNSA_10MMA_TraitsINSA_19SM100_MMA_F8F6F4_SSEJSK_SK_fSG_SH_NSA_17integral_constantINSA_4UMMA5MajorELSR_0EEENSP_ISR_LSR_1EEENSP_INSQ_7ScaleInELSU_0EEESV_EEEEEENSA_6LayoutISE_NSB_IJNSC_ILi0EEESZ_SZ_EEEEENSB_IJNSA_10UnderscoreES12_S12_EEEEENS7_6detail27Sm100ImplicitGemmTileTraitsINSA_20SM90_TMA_LOAD_IM2COLENSA_14ComposedLayoutINSA_7SwizzleILi2ELi4ELi3EEENSA_18smem_ptr_flag_bitsILi8EEENSY_INSB_IJNSC_ILi8EEESG_EEENSB_IJSG_SD_EEEEEEEvEENS16_INSA_13SM90_TMA_LOADENS18_INS19_ILi3ELi4ELi3EEES1C_NSY_INSB_IJSH_S1D_EEENSB_IJSD_SH_EEEEEEEvEEEENS_8epilogue10collective18CollectiveEpilogueINS1R_23Sm100TmaWarpSpecializedILi2ELi2ELi32ELb0ELb0EEEJSJ_NSB_IJNSY_ISG_SD_EES1W_EEESK_NSB_IJNSB_IJllllEEESD_SZ_EEESK_S1Z_NS1R_6fusion15FusionCallbacksIS1V_NS20_17LinearCombinationISK_fSK_fLNS_15FloatRoundStyleE2EEESJ_S1X_JEEENSA_5SM1004TMEM4LOAD26SM100_TMEM_LOAD_16dp32b32xES17_S1H_NSA_39AutoVectorizingCopyWithAssumedAlignmentILi128EEENSA_21SM90_TMA_STORE_IM2COLES1H_S2B_S2B_EEEvvEEEEvNT_6ParamsE) ;  /* 0xffffff6c02647950 */ /* 0x000fea0003c3ffff */
.L_x_172:
[----:B------:R-:W-:-:S00]  /*9270*/  BRA `(.L_x_172) ;  /* 0xfffffffc00fc7947 */ /* 0x000fc0000383ffff */
[----:B------:R-:W-:-:S00]  /*9280*/  NOP ;  /* 0x0000000000007918 */ /* 0x000fc00000000000 */
[----:B------:R-:W-:-:S00]  /*9290*/  NOP ;  /* 0x0000000000007918 */ /* 0x000fc00000000000 */
[----:B------:R-:W-:-:S00]  /*92a0*/  NOP ;  /* 0x0000000000007918 */ /* 0x000fc00000000000 */
[----:B------:R-:W-:-:S00]  /*92b0*/  NOP ;  /* 0x0000000000007918 */ /* 0x000fc00000000000 */
[----:B------:R-:W-:-:S00]  /*92c0*/  NOP ;  /* 0x0000000000007918 */ /* 0x000fc00000000000 */
[----:B------:R-:W-:-:S00]  /*92d0*/  NOP ;  /* 0x0000000000007918 */ /* 0x000fc00000000000 */
[----:B------:R-:W-:-:S00]  /*92e0*/  NOP ;  /* 0x0000000000007918 */ /* 0x000fc00000000000 */
[----:B------:R-:W-:-:S00]  /*92f0*/  NOP ;  /* 0x0000000000007918 */ /* 0x000fc00000000000 */
.L_x_173:


//--------------------- .nv.global.init           --------------------------
	.section	.nv.global.init,"aw",@progbits
.nv.global.init:
	.type		$str$29,@object
	.size		$str$29,($str$30 - $str$29)
$str$29:
        /*0000*/ 	.byte	0x28, 0x61, 0x64, 0x64, 0x72, 0x65, 0x73, 0x73, 0x20, 0x26, 0x20, 0x6d, 0x61, 0x73, 0x6b, 0x29
        /*0010*/ 	.byte	0x20, 0x3d, 0x3d, 0x20, 0x30, 0x00
	.type		$str$30,@object
	.size		$str$30,($str$28 - $str$30)
$str$30:
        /*0016*/ 	.byte	0x2f, 0x74, 0x6d, 0x70, 0x2f, 0x63, 0x75, 0x74, 0x6c, 0x61, 0x73, 0x73, 0x5f, 0x73, 0x77, 0x65
        /*0026*/ 	.byte	0x65, 0x70, 0x5f, 0x73, 0x72, 0x63, 0x2f, 0x69, 0x6e, 0x63, 0x6c, 0x75, 0x64, 0x65, 0x2f, 0x63
        /*0036*/ 	.byte	0x75, 0x74, 0x65, 0x2f, 0x70, 0x6f, 0x69, 0x6e, 0x74, 0x65, 0x72, 0x5f, 0x66, 0x6c, 0x61, 0x67
        /*0046*/ 	.byte	0x67, 0x65, 0x64, 0x2e, 0x68, 0x70, 0x70, 0x00
	.type		$str$28,@object
	.size		$str$28,($str$27 - $str$28)
$str$28:
        /*004e*/ 	.byte	0x2f, 0x74, 0x6d, 0x70, 0x2f, 0x63, 0x75, 0x74, 0x6c, 0x61, 0x73, 0x73, 0x5f, 0x73, 0x77, 0x65
        /*005e*/ 	.byte	0x65, 0x70, 0x5f, 0x73, 0x72, 0x63, 0x2f, 0x69, 0x6e, 0x63, 0x6c, 0x75, 0x64, 0x65, 0x2f, 0x63
        /*006e*/ 	.byte	0x75, 0x74, 0x65, 0x2f, 0x61, 0x74, 0x6f, 0x6d, 0x2f, 0x63, 0x6f, 0x70, 0x79, 0x5f, 0x74, 0x72
        /*007e*/ 	.byte	0x61, 0x69, 0x74, 0x73, 0x5f, 0x73, 0x6d, 0x31, 0x30, 0x30, 0x2e, 0x68, 0x70, 0x70, 0x00
	.type		$str$27,@object
	.size		$str$27,(__unnamed_1 - $str$27)
$str$27:
        /*008d*/ 	.byte	0x28, 0x28, 0x75, 0x69, 0x6e, 0x74, 0x33, 0x32, 0x5f, 0x74, 0x28, 0x74, 0x68, 0x72, 0x65, 0x61
        /*009d*/ 	.byte	0x64, 0x49, 0x64, 0x78, 0x2e, 0x78, 0x29, 0x20, 0x2f, 0x20, 0x33, 0x32, 0x29, 0x20, 0x25, 0x20
        /*00ad*/ 	.byte	0x34, 0x29, 0x20, 0x3d, 0x3d, 0x20, 0x28, 0x28, 0x28, 0x74, 0x6d, 0x65, 0x6d, 0x5f, 0x61, 0x64
        /*00bd*/ 	.byte	0x64, 0x72, 0x20, 0x3e, 0x3e, 0x20, 0x31, 0x36, 0x29, 0x20, 0x2f, 0x20, 0x33, 0x32, 0x29, 0x20
        /*00cd*/ 	.byte	0x25, 0x20, 0x34, 0x29, 0x00
	.type		__unnamed_1,@object
	.size		__unnamed_1,(__unnamed_2 - __unnamed_1)
__unnamed_1:
        /*00d2*/ 	.byte	0x61, 0x75, 0x74, 0x6f, 0x20, 0x63, 0x75, 0x74, 0x65, 0x3a, 0x3a, 0x61, 0x73, 0x5f, 0x70, 0x6f
        /* <DEDUP_REMOVED lines=24> */
        /*0262*/ 	.byte	0x3c, 0x34, 0x30, 0x39, 0x36, 0x3e, 0x3e, 0x3e, 0x3e, 0x5d, 0x00
	.type		__unnamed_2,@object
	.size		__unnamed_2,(.L_2 - __unnamed_2)
__unnamed_2:
        /* <DEDUP_REMOVED lines=40> */
        /*04ed*/ 	.byte	0x74, 0x65, 0x3a, 0x3a, 0x43, 0x3c, 0x30, 0x3e, 0x3e, 0x3e, 0x3e, 0x5d, 0x00
.L_2:


//--------------------- .nv.shared._ZN7cutlass13device_kernelINS_4conv6kernel13ConvUniversalINS1_16ConvProblemShapeILNS1_8OperatorE1ELi3EEENS1_10collective14CollectiveConvINS1_47MainloopSm100TmaUmmaWarpSpecializedImplicitGemmILS5_1ELi17ELi3ELi1ELi2EN4cute5tupleIJNSA_1CILi1EEESD_SD_EEEEENSB_IJNSC_ILi64EEENSC_ILi128EEENSB_IJSG_EEEEEENS_12float_e4m3_tESK_NSA_8TiledMMAINSA_8MMA_AtomIJNSA_10MMA_TraitsINSA_19SM100_MMA_F8F6F4_SSEJSK_SK_fSG_SH_NSA_17integral_constantINSA_4UMMA5MajorELSR_0EEENSP_ISR_LSR_1EEENSP_INSQ_7ScaleInELSU_0EEESV_EEEEEENSA_6LayoutISE_NSB_IJNSC_ILi0EEESZ_SZ_EEEEENSB_IJNSA_10UnderscoreES12_S12_EEEEENS7_6detail27Sm100ImplicitGemmTileTraitsINSA_20SM90_TMA_LOAD_IM2COLENSA_14ComposedLayoutINSA_7SwizzleILi2ELi4ELi3EEENSA_18smem_ptr_flag_bitsILi8EEENSY_INSB_IJNSC_ILi8EEESG_EEENSB_IJSG_SD_EEEEEEEvEENS16_INSA_13SM90_TMA_LOADENS18_INS19_ILi3ELi4ELi3EEES1C_NSY_INSB_IJSH_S1D_EEENSB_IJSD_SH_EEEEEEEvEEEENS_8epilogue10collective18CollectiveEpilogueINS1R_23Sm100TmaWarpSpecializedILi2ELi2ELi32ELb0ELb0EEEJSJ_NSB_IJNSY_ISG_SD_EES1W_EEESK_NSB_IJNSB_IJllllEEESD_SZ_EEESK_S1Z_NS1R_6fusion15FusionCallbacksIS1V_NS20_17LinearCombinationISK_fSK_fLNS_15FloatRoundStyleE2EEESJ_S1X_JEEENSA_5SM1004TMEM4LOAD26SM100_TMEM_LOAD_16dp32b32xES17_S1H_NSA_39AutoVectorizingCopyWithAssumedAlignmentILi128EEENSA_21SM90_TMA_STORE_IM2COLES1H_S2B_S2B_EEEvvEEEEvNT_6ParamsE --------------------------
	.section	.nv.shared._ZN7cutlass13device_kernelINS_4conv6kernel13ConvUniversalINS1_16ConvProblemShapeILNS1_8OperatorE1ELi3EEENS1_10collective14CollectiveConvINS1_47MainloopSm100TmaUmmaWarpSpecializedImplicitGemmILS5_1ELi17ELi3ELi1ELi2EN4cute5tupleIJNSA_1CILi1EEESD_SD_EEEEENSB_IJNSC_ILi64EEENSC_ILi128EEENSB_IJSG_EEEEEENS_12float_e4m3_tESK_NSA_8TiledMMAINSA_8MMA_AtomIJNSA_10MMA_TraitsINSA_19SM100_MMA_F8F6F4_SSEJSK_SK_fSG_SH_NSA_17integral_constantINSA_4UMMA5MajorELSR_0EEENSP_ISR_LSR_1EEENSP_INSQ_7ScaleInELSU_0EEESV_EEEEEENSA_6LayoutISE_NSB_IJNSC_ILi0EEESZ_SZ_EEEEENSB_IJNSA_10UnderscoreES12_S12_EEEEENS7_6detail27Sm100ImplicitGemmTileTraitsINSA_20SM90_TMA_LOAD_IM2COLENSA_14ComposedLayoutINSA_7SwizzleILi2ELi4ELi3EEENSA_18smem_ptr_flag_bitsILi8EEENSY_INSB_IJNSC_ILi8EEESG_EEENSB_IJSG_SD_EEEEEEEvEENS16_INSA_13SM90_TMA_LOADENS18_INS19_ILi3ELi4ELi3EEES1C_NSY_INSB_IJSH_S1D_EEENSB_IJSD_SH_EEEEEEEvEEEENS_8epilogue10collective18CollectiveEpilogueINS1R_23Sm100TmaWarpSpecializedILi2ELi2ELi32ELb0ELb0EEEJSJ_NSB_IJNSY_ISG_SD_EES1W_EEESK_NSB_IJNSB_IJllllEEESD_SZ_EEESK_S1Z_NS1R_6fusion15FusionCallbacksIS1V_NS20_17LinearCombinationISK_fSK_fLNS_15FloatRoundStyleE2EEESJ_S1X_JEEENSA_5SM1004TMEM4LOAD26SM100_TMEM_LOAD_16dp32b32xES17_S1H_NSA_39AutoVectorizingCopyWithAssumedAlignmentILi128EEENSA_21SM90_TMA_STORE_IM2COLES1H_S2B_S2B_EEEvvEEEEvNT_6ParamsE,"aw",@nobits
	.sectionflags	@""
	.align	16
	.zero		1024


//--------------------- .nv.shared.reserved.0     --------------------------
	.section	.nv.shared.reserved.0,"aw",@nobits
	.weak		__nv_reservedSMEM_offset_0_alias
	.size		__nv_reservedSMEM_offset_0_alias, 0, 64
	.other		__nv_reservedSMEM_offset_0_alias,@"STO_CUDA_RESERVED_SHARED STV_DEFAULT"
__nv_reservedSMEM_offset_0_alias:
	.zero		0
.nv.shared.reserved.0:
	.zero		64
	.weak		__nv_reservedSMEM_tcgen05_partition
	.type		__nv_reservedSMEM_tcgen05_partition,@object
	.size		__nv_reservedSMEM_tcgen05_partition,(.L_0 - __nv_reservedSMEM_tcgen05_partition)
__nv_reservedSMEM_tcgen05_partition:
	.zero		32
.L_0:


//--------------------- .nv.global                --------------------------
	.section	.nv.global,"aw",@nobits
.nv.global:
	.type		_ZN39_INTERNAL_7dfa4820_4_k_cu_b2014c71_39904cute1_E,@object
	.size		_ZN39_INTERNAL_7dfa4820_4_k_cu_b2014c71_39904cute1_E,(_ZN39_INTERNAL_7dfa4820_4_k_cu_b2014c71_39904cuda3std3__45__cpo6cbeginE - _ZN39_INTERNAL_7dfa4820_4_k_cu_b2014c71_39904cute1_E)
_ZN39_INTERNAL_7dfa4820_4_k_cu_b2014c71_39904cute1_E:
	.zero		1
	.type		_ZN39_INTERNAL_7dfa4820_4_k_cu_b2014c71_39904cuda3std3__45__cpo6cbeginE,@object
	.size		_ZN39_INTERNAL_7dfa4820_4_k_cu_b2014c71_39904cuda3std3__45__cpo6cbeginE,(_ZN39_INTERNAL_7dfa4820_4_k_cu_b2014c71_39904cuda3std3__48in_placeE - _ZN39_INTERNAL_7dfa4820_4_k_cu_b2014c71_39904cuda3std3__45__cpo6cbeginE)
_ZN39_INTERNAL_7dfa4820_4_k_cu_b2014c71_39904cuda3std3__45__cpo6cbeginE:
	.zero		1
	.type		_ZN39_INTERNAL_7dfa4820_4_k_cu_b2014c71_39904cuda3std3__48in_placeE,@object
	.size		_ZN39_INTERNAL_7dfa4820_4_k_cu_b2014c71_39904cuda3std3__48in_placeE,(_ZN39_INTERNAL_7dfa4820_4_k_cu_b2014c71_39904cuda3std6ranges3__45__cpo9iter_moveE - _ZN39_INTERNAL_7dfa4820_4_k_cu_b2014c71_39904cuda3std3__48in_placeE)
_ZN39_INTERNAL_7dfa4820_4_k_cu_b2014c71_39904cuda3std3__48in_placeE:
	.zero		1
	.type		_ZN39_INTERNAL_7dfa4820_4_k_cu_b2014c71_39904cuda3std6ranges3__45__cpo9iter_moveE,@object
	.size		_ZN39_INTERNAL_7dfa4820_4_k_cu_b2014c71_39904cuda3std6ranges3__45__cpo9iter_moveE,(_ZN39_INTERNAL_7dfa4820_4_k_cu_b2014c71_39904cuda3std3__45__cpo5beginE - _ZN39_INTERNAL_7dfa4820_4_k_cu_b2014c71_39904cuda3std6ranges3__45__cpo9iter_moveE)
_ZN39_INTERNAL_7dfa4820_4_k_cu_b2014c71_39904cuda3std6ranges3__45__cpo9iter_moveE:
	.zero		1
	.type		_ZN39_INTERNAL_7dfa4820_4_k_cu_b2014c71_39904cuda3std3__45__cpo5beginE,@object
	.size		_ZN39_INTERNAL_7dfa4820_4_k_cu_b2014c71_39904cuda3std3__45__cpo5beginE,(_ZN39_INTERNAL_7dfa4820_4_k_cu_b2014c71_39904cuda3std3__441_GLOBAL__N__7dfa4820_4_k_cu_b2014c71_39906ignoreE - _ZN39_INTERNAL_7dfa4820_4_k_cu_b2014c71_39904cuda3std3__45__cpo5beginE)
_ZN39_INTERNAL_7dfa4820_4_k_cu_b2014c71_39904cuda3std3__45__cpo5beginE:
	.zero		1
	.type		_ZN39_INTERNAL_7dfa4820_4_k_cu_b2014c71_39904cuda3std3__441_GLOBAL__N__7dfa4820_4_k_cu_b2014c71_39906ignoreE,@object
	.size		_ZN39_INTERNAL_7dfa4820_4_k_cu_b2014c71_39904cuda3std3__441_GLOBAL__N__7dfa4820_4_k_cu_b2014c71_39906ignoreE,(_ZN39_INTERNAL_7dfa4820_4_k_cu_b2014c71_39904cute7productE - _ZN39_INTERNAL_7dfa4820_4_k_cu_b2014c71_39904cuda3std3__441_GLOBAL__N__7dfa4820_4_k_cu_b2014c71_39906ignoreE)
_ZN39_INTERNAL_7dfa4820_4_k_cu_b2014c71_39904cuda3std3__441_GLOBAL__N__7dfa4820_4_k_cu_b2014c71_39906ignoreE:
	.zero		1
	.type		_ZN39_INTERNAL_7dfa4820_4_k_cu_b2014c71_39904cute7productE,@object
	.size		_ZN39_INTERNAL_7dfa4820_4_k_cu_b2014c71_39904cute7productE,(_ZN39_INTERNAL_7dfa4820_4_k_cu_b2014c71_39904cuda3std3__45__cpo3endE - _ZN39_INTERNAL_7dfa4820_4_k_cu_b2014c71_39904cute7productE)
_ZN39_INTERNAL_7dfa4820_4_k_cu_b2014c71_39904cute7productE:
	.zero		1
	.type		_ZN39_INTERNAL_7dfa4820_4_k_cu_b2014c71_39904cuda3std3__45__cpo3endE,@object
	.size		_ZN39_INTERNAL_7dfa4820_4_k_cu_b2014c71_39904cuda3std3__45__cpo3endE,(_ZN39_INTERNAL_7dfa4820_4_k_cu_b2014c71_39904cuda3std3__419piecewise_constructE - _ZN39_INTERNAL_7dfa4820_4_k_cu_b2014c71_39904cuda3std3__45__cpo3endE)
_ZN39_INTERNAL_7dfa4820_4_k_cu_b2014c71_39904cuda3std3__45__cpo3endE:
	.zero		1
	.type		_ZN39_INTERNAL_7dfa4820_4_k_cu_b2014c71_39904cuda3std3__419piecewise_constructE,@object
	.size		_ZN39_INTERNAL_7dfa4820_4_k_cu_b2014c71_39904cuda3std3__419piecewise_constructE,(_ZN39_INTERNAL_7dfa4820_4_k_cu_b2014c71_39904cuda3std3__45__cpo4cendE - _ZN39_INTERNAL_7dfa4820_4_k_cu_b2014c71_39904cuda3std3__419piecewise_constructE)
_ZN39_INTERNAL_7dfa4820_4_k_cu_b2014c71_39904cuda3std3__419piecewise_constructE:
	.zero		1
	.type		_ZN39_INTERNAL_7dfa4820_4_k_cu_b2014c71_39904cuda3std3__45__cpo4cendE,@object
	.size		_ZN39_INTERNAL_7dfa4820_4_k_cu_b2014c71_39904cuda3std3__45__cpo4cendE,(_ZN39_INTERNAL_7dfa4820_4_k_cu_b2014c71_39904cuda3std6ranges3__45__cpo4swapE - _ZN39_INTERNAL_7dfa4820_4_k_cu_b2014c71_39904cuda3std3__45__cpo4cendE)
_ZN39_INTERNAL_7dfa4820_4_k_cu_b2014c71_39904cuda3std3__45__cpo4cendE:
	.zero		1
	.type		_ZN39_INTERNAL_7dfa4820_4_k_cu_b2014c71_39904cuda3std6ranges3__45__cpo4swapE,@object
	.size		_ZN39_INTERNAL_7dfa4820_4_k_cu_b2014c71_39904cuda3std6ranges3__45__cpo4swapE,(.L_10 - _ZN39_INTERNAL_7dfa4820_4_k_cu_b2014c71_39904cuda3std6ranges3__45__cpo4swapE)
_ZN39_INTERNAL_7dfa4820_4_k_cu_b2014c71_39904cuda3std6ranges3__45__cpo4swapE:
	.zero		1
.L_10:


//--------------------- .nv.constant0._ZN7cutlass13device_kernelINS_4conv6kernel13ConvUniversalINS1_16ConvProblemShapeILNS1_8OperatorE1ELi3EEENS1_10collective14CollectiveConvINS1_47MainloopSm100TmaUmmaWarpSpecializedImplicitGemmILS5_1ELi17ELi3ELi1ELi2EN4cute5tupleIJNSA_1CILi1EEESD_SD_EEEEENSB_IJNSC_ILi64EEENSC_ILi128EEENSB_IJSG_EEEEEENS_12float_e4m3_tESK_NSA_8TiledMMAINSA_8MMA_AtomIJNSA_10MMA_TraitsINSA_19SM100_MMA_F8F6F4_SSEJSK_SK_fSG_SH_NSA_17integral_constantINSA_4UMMA5MajorELSR_0EEENSP_ISR_LSR_1EEENSP_INSQ_7ScaleInELSU_0EEESV_EEEEEENSA_6LayoutISE_NSB_IJNSC_ILi0EEESZ_SZ_EEEEENSB_IJNSA_10UnderscoreES12_S12_EEEEENS7_6detail27Sm100ImplicitGemmTileTraitsINSA_20SM90_TMA_LOAD_IM2COLENSA_14ComposedLayoutINSA_7SwizzleILi2ELi4ELi3EEENSA_18smem_ptr_flag_bitsILi8EEENSY_INSB_IJNSC_ILi8EEESG_EEENSB_IJSG_SD_EEEEEEEvEENS16_INSA_13SM90_TMA_LOADENS18_INS19_ILi3ELi4ELi3EEES1C_NSY_INSB_IJSH_S1D_EEENSB_IJSD_SH_EEEEEEEvEEEENS_8epilogue10collective18CollectiveEpilogueINS1R_23Sm100TmaWarpSpecializedILi2ELi2ELi32ELb0ELb0EEEJSJ_NSB_IJNSY_ISG_SD_EES1W_EEESK_NSB_IJNSB_IJllllEEESD_SZ_EEESK_S1Z_NS1R_6fusion15FusionCallbacksIS1V_NS20_17LinearCombinationISK_fSK_fLNS_15FloatRoundStyleE2EEESJ_S1X_JEEENSA_5SM1004TMEM4LOAD26SM100_TMEM_LOAD_16dp32b32xES17_S1H_NSA_39AutoVectorizingCopyWithAssumedAlignmentILi128EEENSA_21SM90_TMA_STORE_IM2COLES1H_S2B_S2B_EEEvvEEEEvNT_6ParamsE --------------------------
	.section	.nv.constant0._ZN7cutlass13device_kernelINS_4conv6kernel13ConvUniversalINS1_16ConvProblemShapeILNS1_8OperatorE1ELi3EEENS1_10collective14CollectiveConvINS1_47MainloopSm100TmaUmmaWarpSpecializedImplicitGemmILS5_1ELi17ELi3ELi1ELi2EN4cute5tupleIJNSA_1CILi1EEESD_SD_EEEEENSB_IJNSC_ILi64EEENSC_ILi128EEENSB_IJSG_EEEEEENS_12float_e4m3_tESK_NSA_8TiledMMAINSA_8MMA_AtomIJNSA_10MMA_TraitsINSA_19SM100_MMA_F8F6F4_SSEJSK_SK_fSG_SH_NSA_17integral_constantINSA_4UMMA5MajorELSR_0EEENSP_ISR_LSR_1EEENSP_INSQ_7ScaleInELSU_0EEESV_EEEEEENSA_6LayoutISE_NSB_IJNSC_ILi0EEESZ_SZ_EEEEENSB_IJNSA_10UnderscoreES12_S12_EEEEENS7_6detail27Sm100ImplicitGemmTileTraitsINSA_20SM90_TMA_LOAD_IM2COLENSA_14ComposedLayoutINSA_7SwizzleILi2ELi4ELi3EEENSA_18smem_ptr_flag_bitsILi8EEENSY_INSB_IJNSC_ILi8EEESG_EEENSB_IJSG_SD_EEEEEEEvEENS16_INSA_13SM90_TMA_LOADENS18_INS19_ILi3ELi4ELi3EEES1C_NSY_INSB_IJSH_S1D_EEENSB_IJSD_SH_EEEEEEEvEEEENS_8epilogue10collective18CollectiveEpilogueINS1R_23Sm100TmaWarpSpecializedILi2ELi2ELi32ELb0ELb0EEEJSJ_NSB_IJNSY_ISG_SD_EES1W_EEESK_NSB_IJNSB_IJllllEEESD_SZ_EEESK_S1Z_NS1R_6fusion15FusionCallbacksIS1V_NS20_17LinearCombinationISK_fSK_fLNS_15FloatRoundStyleE2EEESJ_S1X_JEEENSA_5SM1004TMEM4LOAD26SM100_TMEM_LOAD_16dp32b32xES17_S1H_NSA_39AutoVectorizingCopyWithAssumedAlignmentILi128EEENSA_21SM90_TMA_STORE_IM2COLES1H_S2B_S2B_EEEvvEEEEvNT_6ParamsE,"a",@progbits
	.sectionflags	@""
	.align	4
.nv.constant0._ZN7cutlass13device_kernelINS_4conv6kernel13ConvUniversalINS1_16ConvProblemShapeILNS1_8OperatorE1ELi3EEENS1_10collective14CollectiveConvINS1_47MainloopSm100TmaUmmaWarpSpecializedImplicitGemmILS5_1ELi17ELi3ELi1ELi2EN4cute5tupleIJNSA_1CILi1EEESD_SD_EEEEENSB_IJNSC_ILi64EEENSC_ILi128EEENSB_IJSG_EEEEEENS_12float_e4m3_tESK_NSA_8TiledMMAINSA_8MMA_AtomIJNSA_10MMA_TraitsINSA_19SM100_MMA_F8F6F4_SSEJSK_SK_fSG_SH_NSA_17integral_constantINSA_4UMMA5MajorELSR_0EEENSP_ISR_LSR_1EEENSP_INSQ_7ScaleInELSU_0EEESV_EEEEEENSA_6LayoutISE_NSB_IJNSC_ILi0EEESZ_SZ_EEEEENSB_IJNSA_10UnderscoreES12_S12_EEEEENS7_6detail27Sm100ImplicitGemmTileTraitsINSA_20SM90_TMA_LOAD_IM2COLENSA_14ComposedLayoutINSA_7SwizzleILi2ELi4ELi3EEENSA_18smem_ptr_flag_bitsILi8EEENSY_INSB_IJNSC_ILi8EEESG_EEENSB_IJSG_SD_EEEEEEEvEENS16_INSA_13SM90_TMA_LOADENS18_INS19_ILi3ELi4ELi3EEES1C_NSY_INSB_IJSH_S1D_EEENSB_IJSD_SH_EEEEEEEvEEEENS_8epilogue10collective18CollectiveEpilogueINS1R_23Sm100TmaWarpSpecializedILi2ELi2ELi32ELb0ELb0EEEJSJ_NSB_IJNSY_ISG_SD_EES1W_EEESK_NSB_IJNSB_IJllllEEESD_SZ_EEESK_S1Z_NS1R_6fusion15FusionCallbacksIS1V_NS20_17LinearCombinationISK_fSK_fLNS_15FloatRoundStyleE2EEESJ_S1X_JEEENSA_5SM1004TMEM4LOAD26SM100_TMEM_LOAD_16dp32b32xES17_S1H_NSA_39AutoVectorizingCopyWithAssumedAlignmentILi128EEENSA_21SM90_TMA_STORE_IM2COLES1H_S2B_S2B_EEEvvEEEEvNT_6ParamsE:
	.zero		3200


//--------------------- SYMBOLS --------------------------

	.type		.nv.reservedSmem.offset0,@object
	.size		.nv.reservedSmem.offset0,0x4
	.type		.nv.reservedSmem.cap,@object
	.size		.nv.reservedSmem.cap,0x4
	.type		__assertfail,@function
